// auto-generated by cutlass_sweep.gemm — config: {"arch": "sm_90", "cluster_m": 2, "cluster_n": 1, "dtype": "bf16", "dtype_b": "bf16", "layout": "nt", "stages": 0, "tile_k": 16, "tile_m": 256, "tile_n": 64}
#include "cutlass/cutlass.h"
#include "cutlass/gemm/collective/collective_builder.hpp"
#include "cutlass/gemm/device/gemm_universal_adapter.h"
#include "cutlass/gemm/kernel/gemm_universal.hpp"
#include "cutlass/epilogue/collective/collective_builder.hpp"

using ElemA = cutlass::bfloat16_t;
using ElemB = cutlass::bfloat16_t;
using ElemCD = cutlass::bfloat16_t;
using Acc  = float;
using TileShape    = cute::Shape<cute::_256, cute::_64, cute::_16>;
using ClusterShape = cute::Shape<cute::_2, cute::_1, cute::_1>;

using CollectiveEpilogue = typename cutlass::epilogue::collective::CollectiveBuilder<
    cutlass::arch::Sm90, cutlass::arch::OpClassTensorOp,
    TileShape, ClusterShape,
    cutlass::epilogue::collective::EpilogueTileAuto,
    Acc, Acc,
    ElemCD, cutlass::layout::RowMajor, 128 / cutlass::sizeof_bits<ElemCD>::value,
    ElemCD, cutlass::layout::RowMajor, 128 / cutlass::sizeof_bits<ElemCD>::value,
    cutlass::epilogue::collective::EpilogueScheduleAuto
  >::CollectiveOp;

using CollectiveMainloop = typename cutlass::gemm::collective::CollectiveBuilder<
    cutlass::arch::Sm90, cutlass::arch::OpClassTensorOp,
    ElemA, cutlass::layout::RowMajor, 128 / cutlass::sizeof_bits<ElemA>::value,
    ElemB, cutlass::layout::ColumnMajor, 128 / cutlass::sizeof_bits<ElemB>::value,
    Acc,
    TileShape, ClusterShape,
    cutlass::gemm::collective::StageCountAutoCarveout<static_cast<int>(sizeof(typename CollectiveEpilogue::SharedStorage))>,
    cutlass::gemm::collective::KernelScheduleAuto
  >::CollectiveOp;

using GemmKernel = cutlass::gemm::kernel::GemmUniversal<
    cute::Shape<int,int,int,int>,
    CollectiveMainloop,
    CollectiveEpilogue
>;
using Gemm = cutlass::gemm::device::GemmUniversalAdapter<GemmKernel>;

// Force the device kernel symbol into the cubin without needing a host main.
auto* _anchor = &cutlass::device_kernel<GemmKernel>;


// ===== COMPILED SASS (sm_90a) =====

	.target	sm_90a

	.elftype	@"ET_EXEC"


//--------------------- .note.nv.tkinfo           --------------------------
	.section	.note.nv.tkinfo,"",@"SHT_NOTE"
	.sectionflags	@"SHF_NOTE_NV_TKINFO"
	.tkinfo
        /*0018*/ 	.word	0x00000002
        /*0030*/ 	.string	""
        /*0030*/ 	.string	"ptxas"
        /*0030*/ 	.string	"Cuda compilation tools, release 13.0, V13.0.88"
        /*0030*/ 	.string	"Build cuda_13.0.r13.0/compiler.36424714_0"
        /*0030*/ 	.string	"-arch sm_90a -m 64 "



//--------------------- .note.nv.cuinfo           --------------------------
	.section	.note.nv.cuinfo,"",@"SHT_NOTE"
	.sectionflags	@"SHF_NOTE_NV_CUINFO"
        /*0018*/ 	.short	0x0002
        /*001a*/ 	.short	0x005a
        /*001c*/ 	.short	0x0082
	.zero		2


//--------------------- .nv.info                  --------------------------
	.section	.nv.info,"",@"SHT_CUDA_INFO"
	.align	4


	//----- nvinfo : EIATTR_REGCOUNT
	.align		4
        /*0000*/ 	.byte	0x04, 0x2f
        /*0002*/ 	.short	(.L_15 - .L_14)
	.align		4
.L_14:
        /*0004*/ 	.word	index@(_ZN7cutlass13device_kernelINS_4gemm6kernel13GemmUniversalIN4cute5tupleIJiiiiEEENS1_10collective13CollectiveMmaINS1_34MainloopSm90TmaGmmaWarpSpecializedILi22ENS5_IJNS4_1CILi2EEENSA_ILi1EEESC_EEENS1_35KernelTmaWarpSpecializedCooperativeEEENS5_IJNSA_ILi256EEENSA_ILi64EEENSA_ILi16EEEEEENS_10bfloat16_tENS5_IJlSC_lEEESK_SL_NS4_8TiledMMAINS4_8MMA_AtomIJNS4_4SM904GMMA27MMA_64x64x16_F32BF16BF16_SSILNSP_5MajorE0ELSR_0ELNSP_7ScaleInE1ELSS_1EEEEEENS4_6LayoutISD_NS5_IJSC_NSA_ILi0EEESW_EEEEENS5_IJNS4_10UnderscoreESZ_SZ_EEEEENS4_13SM90_TMA_LOADENS4_14ComposedLayoutINS4_7SwizzleILi1ELi4ELi3EEENS4_18smem_ptr_flag_bitsILi16EEENSV_INS5_IJNSA_ILi8EEESI_EEENS5_IJSI_SC_EEEEEEEvNS4_8identityENS4_23SM90_TMA_LOAD_MULTICASTES1C_vS1D_EENS_8epilogue10collective6detail29Sm90TmaWarpSpecializedAdapterINS1H_15DefaultEpilogueISK_SL_SL_NS1G_6thread17LinearCombinationISK_Li1EffLNS1L_9ScaleType4KindE0ELNS_15FloatRoundStyleE2ESK_EENS1_15EpilogueDefaultEEEEEvvEEEEvNT_6ParamsE)
        /*0008*/ 	.word	0x000000a8


	//----- nvinfo : EIATTR_FRAME_SIZE
	.align		4
.L_15:
        /*000c*/ 	.byte	0x04, 0x11
        /*000e*/ 	.short	(.L_17 - .L_16)
	.align		4
.L_16:
        /*0010*/ 	.word	index@(_ZN7cutlass13device_kernelINS_4gemm6kernel13GemmUniversalIN4cute5tupleIJiiiiEEENS1_10collective13CollectiveMmaINS1_34MainloopSm90TmaGmmaWarpSpecializedILi22ENS5_IJNS4_1CILi2EEENSA_ILi1EEESC_EEENS1_35KernelTmaWarpSpecializedCooperativeEEENS5_IJNSA_ILi256EEENSA_ILi64EEENSA_ILi16EEEEEENS_10bfloat16_tENS5_IJlSC_lEEESK_SL_NS4_8TiledMMAINS4_8MMA_AtomIJNS4_4SM904GMMA27MMA_64x64x16_F32BF16BF16_SSILNSP_5MajorE0ELSR_0ELNSP_7ScaleInE1ELSS_1EEEEEENS4_6LayoutISD_NS5_IJSC_NSA_ILi0EEESW_EEEEENS5_IJNS4_10UnderscoreESZ_SZ_EEEEENS4_13SM90_TMA_LOADENS4_14ComposedLayoutINS4_7SwizzleILi1ELi4ELi3EEENS4_18smem_ptr_flag_bitsILi16EEENSV_INS5_IJNSA_ILi8EEESI_EEENS5_IJSI_SC_EEEEEEEvNS4_8identityENS4_23SM90_TMA_LOAD_MULTICASTES1C_vS1D_EENS_8epilogue10collective6detail29Sm90TmaWarpSpecializedAdapterINS1H_15DefaultEpilogueISK_SL_SL_NS1G_6thread17LinearCombinationISK_Li1EffLNS1L_9ScaleType4KindE0ELNS_15FloatRoundStyleE2ESK_EENS1_15EpilogueDefaultEEEEEvvEEEEvNT_6ParamsE)
        /*0014*/ 	.word	0x00000000


	//----- nvinfo : EIATTR_MIN_STACK_SIZE
	.align		4
.L_17:
        /*0018*/ 	.byte	0x04, 0x12
        /*001a*/ 	.short	(.L_19 - .L_18)
	.align		4
.L_18:
        /*001c*/ 	.word	index@(_ZN7cutlass13device_kernelINS_4gemm6kernel13GemmUniversalIN4cute5tupleIJiiiiEEENS1_10collective13CollectiveMmaINS1_34MainloopSm90TmaGmmaWarpSpecializedILi22ENS5_IJNS4_1CILi2EEENSA_ILi1EEESC_EEENS1_35KernelTmaWarpSpecializedCooperativeEEENS5_IJNSA_ILi256EEENSA_ILi64EEENSA_ILi16EEEEEENS_10bfloat16_tENS5_IJlSC_lEEESK_SL_NS4_8TiledMMAINS4_8MMA_AtomIJNS4_4SM904GMMA27MMA_64x64x16_F32BF16BF16_SSILNSP_5MajorE0ELSR_0ELNSP_7ScaleInE1ELSS_1EEEEEENS4_6LayoutISD_NS5_IJSC_NSA_ILi0EEESW_EEEEENS5_IJNS4_10UnderscoreESZ_SZ_EEEEENS4_13SM90_TMA_LOADENS4_14ComposedLayoutINS4_7SwizzleILi1ELi4ELi3EEENS4_18smem_ptr_flag_bitsILi16EEENSV_INS5_IJNSA_ILi8EEESI_EEENS5_IJSI_SC_EEEEEEEvNS4_8identityENS4_23SM90_TMA_LOAD_MULTICASTES1C_vS1D_EENS_8epilogue10collective6detail29Sm90TmaWarpSpecializedAdapterINS1H_15DefaultEpilogueISK_SL_SL_NS1G_6thread17LinearCombinationISK_Li1EffLNS1L_9ScaleType4KindE0ELNS_15FloatRoundStyleE2ESK_EENS1_15EpilogueDefaultEEEEEvvEEEEvNT_6ParamsE)
        /*0020*/ 	.word	0x00000000
.L_19:


//--------------------- .nv.compat                --------------------------
	.section	.nv.compat,"",@"SHT_CUDA_COMPAT_INFO"
	.align	4
        /*0000*/ 	.byte	0x02, 0x09, 0x01, 0x00, 0x02, 0x02, 0x04, 0x00, 0x02, 0x05, 0x05, 0x00, 0x03, 0x07, 0x01, 0x01
        /*0010*/ 	.byte	0x02, 0x03, 0x01, 0x00, 0x02, 0x06, 0x01, 0x00, 0x04, 0x0b, 0x08, 0x00, 0x00, 0x00, 0x00, 0x00
        /*0020*/ 	.byte	0x00, 0x00, 0x00, 0x00


//--------------------- .nv.info._ZN7cutlass13device_kernelINS_4gemm6kernel13GemmUniversalIN4cute5tupleIJiiiiEEENS1_10collective13CollectiveMmaINS1_34MainloopSm90TmaGmmaWarpSpecializedILi22ENS5_IJNS4_1CILi2EEENSA_ILi1EEESC_EEENS1_35KernelTmaWarpSpecializedCooperativeEEENS5_IJNSA_ILi256EEENSA_ILi64EEENSA_ILi16EEEEEENS_10bfloat16_tENS5_IJlSC_lEEESK_SL_NS4_8TiledMMAINS4_8MMA_AtomIJNS4_4SM904GMMA27MMA_64x64x16_F32BF16BF16_SSILNSP_5MajorE0ELSR_0ELNSP_7ScaleInE1ELSS_1EEEEEENS4_6LayoutISD_NS5_IJSC_NSA_ILi0EEESW_EEEEENS5_IJNS4_10UnderscoreESZ_SZ_EEEEENS4_13SM90_TMA_LOADENS4_14ComposedLayoutINS4_7SwizzleILi1ELi4ELi3EEENS4_18smem_ptr_flag_bitsILi16EEENSV_INS5_IJNSA_ILi8EEESI_EEENS5_IJSI_SC_EEEEEEEvNS4_8identityENS4_23SM90_TMA_LOAD_MULTICASTES1C_vS1D_EENS_8epilogue10collective6detail29Sm90TmaWarpSpecializedAdapterINS1H_15DefaultEpilogueISK_SL_SL_NS1G_6thread17LinearCombinationISK_Li1EffLNS1L_9ScaleType4KindE0ELNS_15FloatRoundStyleE2ESK_EENS1_15EpilogueDefaultEEEEEvvEEEEvNT_6ParamsE --------------------------
	.section	.nv.info._ZN7cutlass13device_kernelINS_4gemm6kernel13GemmUniversalIN4cute5tupleIJiiiiEEENS1_10collective13CollectiveMmaINS1_34MainloopSm90TmaGmmaWarpSpecializedILi22ENS5_IJNS4_1CILi2EEENSA_ILi1EEESC_EEENS1_35KernelTmaWarpSpecializedCooperativeEEENS5_IJNSA_ILi256EEENSA_ILi64EEENSA_ILi16EEEEEENS_10bfloat16_tENS5_IJlSC_lEEESK_SL_NS4_8TiledMMAINS4_8MMA_AtomIJNS4_4SM904GMMA27MMA_64x64x16_F32BF16BF16_SSILNSP_5MajorE0ELSR_0ELNSP_7ScaleInE1ELSS_1EEEEEENS4_6LayoutISD_NS5_IJSC_NSA_ILi0EEESW_EEEEENS5_IJNS4_10UnderscoreESZ_SZ_EEEEENS4_13SM90_TMA_LOADENS4_14ComposedLayoutINS4_7SwizzleILi1ELi4ELi3EEENS4_18smem_ptr_flag_bitsILi16EEENSV_INS5_IJNSA_ILi8EEESI_EEENS5_IJSI_SC_EEEEEEEvNS4_8identityENS4_23SM90_TMA_LOAD_MULTICASTES1C_vS1D_EENS_8epilogue10collective6detail29Sm90TmaWarpSpecializedAdapterINS1H_15DefaultEpilogueISK_SL_SL_NS1G_6thread17LinearCombinationISK_Li1EffLNS1L_9ScaleType4KindE0ELNS_15FloatRoundStyleE2ESK_EENS1_15EpilogueDefaultEEEEEvvEEEEvNT_6ParamsE,"",@"SHT_CUDA_INFO"
	.sectionflags	@""
	.align	4


	//----- nvinfo : EIATTR_CUDA_API_VERSION
	.align		4
        /*0000*/ 	.byte	0x04, 0x37
        /*0002*/ 	.short	(.L_21 - .L_20)
.L_20:
        /*0004*/ 	.word	0x00000082


	//----- nvinfo : EIATTR_KPARAM_INFO
	.align		4
.L_21:
        /*0008*/ 	.byte	0x04, 0x17
        /*000a*/ 	.short	(.L_23 - .L_22)
.L_22:
        /*000c*/ 	.word	0x00000000
        /*0010*/ 	.short	0x0000
        /*0012*/ 	.short	0x0070
        /*0014*/ 	.byte	0x00, 0xf0, 0x01, 0x10


	//----- nvinfo : EIATTR_SPARSE_MMA_MASK
	.align		4
.L_23:
        /*0018*/ 	.byte	0x03, 0x50
        /*001a*/ 	.short	0x0000


	//----- nvinfo : EIATTR_MAXREG_COUNT
	.align		4
        /*001c*/ 	.byte	0x03, 0x1b
        /*001e*/ 	.short	0x00a8


	//----- nvinfo : EIATTR_NUM_BARRIERS
	.align		4
        /*0020*/ 	.byte	0x02, 0x4c
        /*0022*/ 	.byte	0x01
	.zero		1


	//----- nvinfo : EIATTR_EXTERNS
	.align		4
        /*0024*/ 	.byte	0x04, 0x0f
        /*0026*/ 	.short	(.L_25 - .L_24)


	//   ....[0]....
	.align		4
.L_24:
        /*0028*/ 	.word	index@(__assertfail)


	//----- nvinfo : EIATTR_MERCURY_ISA_VERSION
	.align		4
.L_25:
        /*002c*/ 	.byte	0x03, 0x5f
        /*002e*/ 	.short	0x0101


	//----- nvinfo : EIATTR_INT_WARP_WIDE_INSTR_OFFSETS
	.align		4
        /*0030*/ 	.byte	0x04, 0x31
        /*0032*/ 	.short	(.L_27 - .L_26)


	//   ....[0]....
.L_26:
        /*0034*/ 	.word	0x00000700


	//   ....[1]....
        /*0038*/ 	.word	0x00000730


	//   ....[2]....
        /*003c*/ 	.word	0x000008f0


	//   ....[3]....
        /*0040*/ 	.word	0x00001ed0


	//----- nvinfo : EIATTR_COOP_GROUP_MASK_REGIDS
	.align		4
.L_27:
        /*0044*/ 	.byte	0x04, 0x29
        /*0046*/ 	.short	(.L_29 - .L_28)


	//   ....[0]....
.L_28:
        /*0048*/ 	.word	0xffffffff


	//   ....[1]....
        /*004c*/ 	.word	0xffffffff


	//   ....[2]....
        /*0050*/ 	.word	0xffffffff


	//   ....[3]....
        /*0054*/ 	.word	0xffffffff


	//   ....[4]....
        /*0058*/ 	.word	0xffffffff


	//   ....[5]....
        /*005c*/ 	.word	0xffffffff


	//----- nvinfo : EIATTR_COOP_GROUP_INSTR_OFFSETS
	.align		4
.L_29:
        /*0060*/ 	.byte	0x04, 0x28
        /*0062*/ 	.short	(.L_31 - .L_30)


	//   ....[0]....
.L_30:
        /*0064*/ 	.word	0x00000060


	//   ....[1]....
        /*0068*/ 	.word	0x00000070


	//   ....[2]....
        /*006c*/ 	.word	0x00000130


	//   ....[3]....
        /*0070*/ 	.word	0x00000540


	//   ....[4]....
        /*0074*/ 	.word	0x00000a70


	//   ....[5]....
        /*0078*/ 	.word	0x00001710


	//----- nvinfo : EIATTR_REG_RECONFIG
	.align		4
.L_31:
        /*007c*/ 	.byte	0x01, 0x54
	.zero		2


	//----- nvinfo : EIATTR_SYSCALL_OFFSETS
	.align		4
        /*0080*/ 	.byte	0x04, 0x46
        /*0082*/ 	.short	(.L_33 - .L_32)


	//   ....[0]....
.L_32:
        /*0084*/ 	.word	0x00001900


	//----- nvinfo : EIATTR_MBARRIER_INSTR_OFFSETS
	.align		4
.L_33:
        /*0088*/ 	.byte	0x04, 0x39
        /*008a*/ 	.short	(.L_35 - .L_34)


	//   ....[0]....
.L_34:
        /*008c*/ 	.word	0x00000250
        /*0090*/ 	.word	0x000000ff
        /*0094*/ 	.word	0x00000000
        /*0098*/ 	.short	0x0100
        /*009a*/ 	.byte	0x08
	.zero		1


	//   ....[1]....
        /*009c*/ 	.word	0x00000260
        /*00a0*/ 	.word	0x000000ff
        /*00a4*/ 	.word	0x000000b0
        /*00a8*/ 	.short	0x0100
        /*00aa*/ 	.byte	0x08
	.zero		1


	//   ....[2]....
        /*00ac*/ 	.word	0x00000270
        /*00b0*/ 	.word	0x000000ff
        /*00b4*/ 	.word	0x00000008
        /*00b8*/ 	.short	0x0100
        /*00ba*/ 	.byte	0x08
	.zero		1


	//   ....[3]....
        /*00bc*/ 	.word	0x00000280
        /*00c0*/ 	.word	0x000000ff
        /*00c4*/ 	.word	0x000000b8
        /*00c8*/ 	.short	0x0100
        /*00ca*/ 	.byte	0x08
	.zero		1


	//   ....[4]....
        /*00cc*/ 	.word	0x00000290
        /*00d0*/ 	.word	0x000000ff
        /*00d4*/ 	.word	0x00000010
        /*00d8*/ 	.short	0x0100
        /*00da*/ 	.byte	0x08
	.zero		1


	//   ....[5]....
        /*00dc*/ 	.word	0x000002a0
        /*00e0*/ 	.word	0x000000ff
        /*00e4*/ 	.word	0x000000c0
        /*00e8*/ 	.short	0x0100
        /*00ea*/ 	.byte	0x08
	.zero		1


	//   ....[6]....
        /*00ec*/ 	.word	0x000002b0
        /*00f0*/ 	.word	0x000000ff
        /*00f4*/ 	.word	0x00000018
        /*00f8*/ 	.short	0x0100
        /*00fa*/ 	.byte	0x08
	.zero		1


	//   ....[7]....
        /*00fc*/ 	.word	0x000002c0
        /*0100*/ 	.word	0x000000ff
        /*0104*/ 	.word	0x000000c8
        /*0108*/ 	.short	0x0100
        /*010a*/ 	.byte	0x08
	.zero		1


	//   ....[8]....
        /*010c*/ 	.word	0x000002d0
        /*0110*/ 	.word	0x000000ff
        /*0114*/ 	.word	0x00000020
        /*0118*/ 	.short	0x0100
        /*011a*/ 	.byte	0x08
	.zero		1


	//   ....[9]....
        /*011c*/ 	.word	0x000002e0
        /*0120*/ 	.word	0x000000ff
        /*0124*/ 	.word	0x000000d0
        /*0128*/ 	.short	0x0100
        /*012a*/ 	.byte	0x08
	.zero		1


	//   ....[10]....
        /*012c*/ 	.word	0x000002f0
        /*0130*/ 	.word	0x000000ff
        /*0134*/ 	.word	0x00000028
        /*0138*/ 	.short	0x0100
        /*013a*/ 	.byte	0x08
	.zero		1


	//   ....[11]....
        /*013c*/ 	.word	0x00000300
        /*0140*/ 	.word	0x000000ff
        /*0144*/ 	.word	0x000000d8
        /*0148*/ 	.short	0x0100
        /*014a*/ 	.byte	0x08
	.zero		1


	//   ....[12]....
        /*014c*/ 	.word	0x00000310
        /*0150*/ 	.word	0x000000ff
        /*0154*/ 	.word	0x00000030
        /*0158*/ 	.short	0x0100
        /*015a*/ 	.byte	0x08
	.zero		1


	//   ....[13]....
        /*015c*/ 	.word	0x00000320
        /*0160*/ 	.word	0x000000ff
        /*0164*/ 	.word	0x000000e0
        /*0168*/ 	.short	0x0100
        /*016a*/ 	.byte	0x08
	.zero		1


	//   ....[14]....
        /*016c*/ 	.word	0x00000330
        /*0170*/ 	.word	0x000000ff
        /*0174*/ 	.word	0x00000038
        /*0178*/ 	.short	0x0100
        /*017a*/ 	.byte	0x08
	.zero		1


	//   ....[15]....
        /*017c*/ 	.word	0x00000340
        /*0180*/ 	.word	0x000000ff
        /*0184*/ 	.word	0x000000e8
        /*0188*/ 	.short	0x0100
        /*018a*/ 	.byte	0x08
	.zero		1


	//   ....[16]....
        /*018c*/ 	.word	0x00000350
        /*0190*/ 	.word	0x000000ff
        /*0194*/ 	.word	0x00000040
        /*0198*/ 	.short	0x0100
        /*019a*/ 	.byte	0x08
	.zero		1


	//   ....[17]....
        /*019c*/ 	.word	0x00000360
        /*01a0*/ 	.word	0x000000ff
        /*01a4*/ 	.word	0x000000f0
        /*01a8*/ 	.short	0x0100
        /*01aa*/ 	.byte	0x08
	.zero		1


	//   ....[18]....
        /*01ac*/ 	.word	0x00000370
        /*01b0*/ 	.word	0x000000ff
        /*01b4*/ 	.word	0x00000048
        /*01b8*/ 	.short	0x0100
        /*01ba*/ 	.byte	0x08
	.zero		1


	//   ....[19]....
        /*01bc*/ 	.word	0x00000380
        /*01c0*/ 	.word	0x000000ff
        /*01c4*/ 	.word	0x000000f8
        /*01c8*/ 	.short	0x0100
        /*01ca*/ 	.byte	0x08
	.zero		1


	//   ....[20]....
        /*01cc*/ 	.word	0x00000390
        /*01d0*/ 	.word	0x000000ff
        /*01d4*/ 	.word	0x00000050
        /*01d8*/ 	.short	0x0100
        /*01da*/ 	.byte	0x08
	.zero		1


	//   ....[21]....
        /*01dc*/ 	.word	0x000003a0
        /*01e0*/ 	.word	0x000000ff
        /*01e4*/ 	.word	0x00000100
        /*01e8*/ 	.short	0x0100
        /*01ea*/ 	.byte	0x08
	.zero		1


	//   ....[22]....
        /*01ec*/ 	.word	0x000003b0
        /*01f0*/ 	.word	0x000000ff
        /*01f4*/ 	.word	0x00000058
        /*01f8*/ 	.short	0x0100
        /*01fa*/ 	.byte	0x08
	.zero		1


	//   ....[23]....
        /*01fc*/ 	.word	0x000003c0
        /*0200*/ 	.word	0x000000ff
        /*0204*/ 	.word	0x00000108
        /*0208*/ 	.short	0x0100
        /*020a*/ 	.byte	0x08
	.zero		1


	//   ....[24]....
        /*020c*/ 	.word	0x000003d0
        /*0210*/ 	.word	0x000000ff
        /*0214*/ 	.word	0x00000060
        /*0218*/ 	.short	0x0100
        /*021a*/ 	.byte	0x08
	.zero		1


	//   ....[25]....
        /*021c*/ 	.word	0x000003e0
        /*0220*/ 	.word	0x000000ff
        /*0224*/ 	.word	0x00000110
        /*0228*/ 	.short	0x0100
        /*022a*/ 	.byte	0x08
	.zero		1


	//   ....[26]....
        /*022c*/ 	.word	0x000003f0
        /*0230*/ 	.word	0x000000ff
        /*0234*/ 	.word	0x00000068
        /*0238*/ 	.short	0x0100
        /*023a*/ 	.byte	0x08
	.zero		1


	//   ....[27]....
        /*023c*/ 	.word	0x00000400
        /*0240*/ 	.word	0x000000ff
        /*0244*/ 	.word	0x00000118
        /*0248*/ 	.short	0x0100
        /*024a*/ 	.byte	0x08
	.zero		1


	//   ....[28]....
        /*024c*/ 	.word	0x00000410
        /*0250*/ 	.word	0x000000ff
        /*0254*/ 	.word	0x00000070
        /*0258*/ 	.short	0x0100
        /*025a*/ 	.byte	0x08
	.zero		1


	//   ....[29]....
        /*025c*/ 	.word	0x00000420
        /*0260*/ 	.word	0x000000ff
        /*0264*/ 	.word	0x00000120
        /*0268*/ 	.short	0x0100
        /*026a*/ 	.byte	0x08
	.zero		1


	//   ....[30]....
        /*026c*/ 	.word	0x00000430
        /*0270*/ 	.word	0x000000ff
        /*0274*/ 	.word	0x00000078
        /*0278*/ 	.short	0x0100
        /*027a*/ 	.byte	0x08
	.zero		1


	//   ....[31]....
        /*027c*/ 	.word	0x00000440
        /*0280*/ 	.word	0x000000ff
        /*0284*/ 	.word	0x00000128
        /*0288*/ 	.short	0x0100
        /*028a*/ 	.byte	0x08
	.zero		1


	//   ....[32]....
        /*028c*/ 	.word	0x00000450
        /*0290*/ 	.word	0x000000ff
        /*0294*/ 	.word	0x00000080
        /*0298*/ 	.short	0x0100
        /*029a*/ 	.byte	0x08
	.zero		1


	//   ....[33]....
        /*029c*/ 	.word	0x00000460
        /*02a0*/ 	.word	0x000000ff
        /*02a4*/ 	.word	0x00000130
        /*02a8*/ 	.short	0x0100
        /*02aa*/ 	.byte	0x08
	.zero		1


	//   ....[34]....
        /*02ac*/ 	.word	0x00000470
        /*02b0*/ 	.word	0x000000ff
        /*02b4*/ 	.word	0x00000088
        /*02b8*/ 	.short	0x0100
        /*02ba*/ 	.byte	0x08
	.zero		1


	//   ....[35]....
        /*02bc*/ 	.word	0x00000480
        /*02c0*/ 	.word	0x000000ff
        /*02c4*/ 	.word	0x00000138
        /*02c8*/ 	.short	0x0100
        /*02ca*/ 	.byte	0x08
	.zero		1


	//   ....[36]....
        /*02cc*/ 	.word	0x00000490
        /*02d0*/ 	.word	0x000000ff
        /*02d4*/ 	.word	0x00000090
        /*02d8*/ 	.short	0x0100
        /*02da*/ 	.byte	0x08
	.zero		1


	//   ....[37]....
        /*02dc*/ 	.word	0x000004a0
        /*02e0*/ 	.word	0x000000ff
        /*02e4*/ 	.word	0x00000140
        /*02e8*/ 	.short	0x0100
        /*02ea*/ 	.byte	0x08
	.zero		1


	//   ....[38]....
        /*02ec*/ 	.word	0x000004b0
        /*02f0*/ 	.word	0x000000ff
        /*02f4*/ 	.word	0x00000098
        /*02f8*/ 	.short	0x0100
        /*02fa*/ 	.byte	0x08
	.zero		1


	//   ....[39]....
        /*02fc*/ 	.word	0x000004c0
        /*0300*/ 	.word	0x000000ff
        /*0304*/ 	.word	0x00000148
        /*0308*/ 	.short	0x0100
        /*030a*/ 	.byte	0x08
	.zero		1


	//   ....[40]....
        /*030c*/ 	.word	0x000004d0
        /*0310*/ 	.word	0x000000ff
        /*0314*/ 	.word	0x000000a0
        /*0318*/ 	.short	0x0100
        /*031a*/ 	.byte	0x08
	.zero		1


	//   ....[41]....
        /*031c*/ 	.word	0x000004e0
        /*0320*/ 	.word	0x000000ff
        /*0324*/ 	.word	0x00000150
        /*0328*/ 	.short	0x0100
        /*032a*/ 	.byte	0x08
	.zero		1


	//   ....[42]....
        /*032c*/ 	.word	0x000004f0
        /*0330*/ 	.word	0x000000ff
        /*0334*/ 	.word	0x000000a8
        /*0338*/ 	.short	0x0100
        /*033a*/ 	.byte	0x08
	.zero		1


	//   ....[43]....
        /*033c*/ 	.word	0x00000500
        /*0340*/ 	.word	0x000000ff
        /*0344*/ 	.word	0x00000158
        /*0348*/ 	.short	0x0100
        /*034a*/ 	.byte	0x08
	.zero		1


	//   ....[44]....
        /*034c*/ 	.word	0x00000980
        /*0350*/ 	.word	0x000000ff
        /*0354*/ 	.word	0x00000170
        /*0358*/ 	.short	0x0100
        /*035a*/ 	.byte	0x06
	.zero		1


	//   ....[45]....
        /*035c*/ 	.word	0x00000a10
        /*0360*/ 	.word	0x000000ff
        /*0364*/ 	.word	0x00000178
        /*0368*/ 	.short	0x0100
        /*036a*/ 	.byte	0x06
	.zero		1


	//   ....[46]....
        /*036c*/ 	.word	0x00001980
        /*0370*/ 	.word	0x00000003
        /*0374*/ 	.word	0x00000000
        /*0378*/ 	.short	0x010a
        /*037a*/ 	.byte	0x3f
	.zero		1


	//   ....[47]....
        /*037c*/ 	.word	0x000019e0
        /*0380*/ 	.word	0x00000003
        /*0384*/ 	.word	0x00000000
        /*0388*/ 	.short	0x010a
        /*038a*/ 	.byte	0x3f
	.zero		1


	//   ....[48]....
        /*038c*/ 	.word	0x00001bf0
        /*0390*/ 	.word	0x000000ff
        /*0394*/ 	.word	0x00000000
        /*0398*/ 	.short	0x010a
        /*039a*/ 	.byte	0x04
	.zero		1


	//   ....[49]....
        /*039c*/ 	.word	0x00001c30
        /*03a0*/ 	.word	0x000000ff
        /*03a4*/ 	.word	0x00000000
        /*03a8*/ 	.short	0x010a
        /*03aa*/ 	.byte	0x04
	.zero		1


	//   ....[50]....
        /*03ac*/ 	.word	0x00001d80
        /*03b0*/ 	.word	0x00000004
        /*03b4*/ 	.word	0x00000000
        /*03b8*/ 	.short	0x0101
        /*03ba*/ 	.byte	0x3f
	.zero		1


	//   ....[51]....
        /*03bc*/ 	.word	0x00001f70
        /*03c0*/ 	.word	0x00000000
        /*03c4*/ 	.word	0x00000000
        /*03c8*/ 	.short	0x0101
        /*03ca*/ 	.byte	0x3f
	.zero		1


	//   ....[52]....
        /*03cc*/ 	.word	0x00007c60
        /*03d0*/ 	.word	0x00000017
        /*03d4*/ 	.word	0x000000b0
        /*03d8*/ 	.short	0x010a
        /*03da*/ 	.byte	0x3f
	.zero		1


	//   ....[53]....
        /*03dc*/ 	.word	0x00007fe0
        /*03e0*/ 	.word	0x00000006
        /*03e4*/ 	.word	0x00000178
        /*03e8*/ 	.short	0x0101
        /*03ea*/ 	.byte	0x3f
	.zero		1


	//   ....[54]....
        /*03ec*/ 	.word	0x00008730
        /*03f0*/ 	.word	0x00000007
        /*03f4*/ 	.word	0x00000000
        /*03f8*/ 	.short	0x010a
        /*03fa*/ 	.byte	0x3f
	.zero		1


	//   ....[55]....
        /*03fc*/ 	.word	0x000087b0
        /*0400*/ 	.word	0x00000006
        /*0404*/ 	.word	0x00000000
        /*0408*/ 	.short	0x010a
        /*040a*/ 	.byte	0x3f
	.zero		1


	//   ....[56]....
        /*040c*/ 	.word	0x00008840
        /*0410*/ 	.word	0x00000007
        /*0414*/ 	.word	0x00000000
        /*0418*/ 	.short	0x010a
        /*041a*/ 	.byte	0x3f
	.zero		1


	//   ....[57]....
        /*041c*/ 	.word	0x000088d0
        /*0420*/ 	.word	0x00000006
        /*0424*/ 	.word	0x00000000
        /*0428*/ 	.short	0x010a
        /*042a*/ 	.byte	0x3f
	.zero		1


	//   ....[58]....
        /*042c*/ 	.word	0x00008960
        /*0430*/ 	.word	0x00000007
        /*0434*/ 	.word	0x00000000
        /*0438*/ 	.short	0x010a
        /*043a*/ 	.byte	0x3f
	.zero		1


	//   ....[59]....
        /*043c*/ 	.word	0x000089f0
        /*0440*/ 	.word	0x00000006
        /*0444*/ 	.word	0x00000000
        /*0448*/ 	.short	0x010a
        /*044a*/ 	.byte	0x3f
	.zero		1


	//   ....[60]....
        /*044c*/ 	.word	0x00008a80
        /*0450*/ 	.word	0x00000007
        /*0454*/ 	.word	0x00000000
        /*0458*/ 	.short	0x010a
        /*045a*/ 	.byte	0x3f
	.zero		1


	//   ....[61]....
        /*045c*/ 	.word	0x00008b10
        /*0460*/ 	.word	0x00000006
        /*0464*/ 	.word	0x00000000
        /*0468*/ 	.short	0x010a
        /*046a*/ 	.byte	0x3f
	.zero		1


	//   ....[62]....
        /*046c*/ 	.word	0x00008ba0
        /*0470*/ 	.word	0x00000007
        /*0474*/ 	.word	0x00000000
        /*0478*/ 	.short	0x010a
        /*047a*/ 	.byte	0x3f
	.zero		1


	//   ....[63]....
        /*047c*/ 	.word	0x00008c30
        /*0480*/ 	.word	0x00000006
        /*0484*/ 	.word	0x00000000
        /*0488*/ 	.short	0x010a
        /*048a*/ 	.byte	0x3f
	.zero		1


	//   ....[64]....
        /*048c*/ 	.word	0x00008cc0
        /*0490*/ 	.word	0x00000007
        /*0494*/ 	.word	0x00000000
        /*0498*/ 	.short	0x010a
        /*049a*/ 	.byte	0x3f
	.zero		1


	//   ....[65]....
        /*049c*/ 	.word	0x00008d50
        /*04a0*/ 	.word	0x00000006
        /*04a4*/ 	.word	0x00000000
        /*04a8*/ 	.short	0x010a
        /*04aa*/ 	.byte	0x3f
	.zero		1


	//   ....[66]....
        /*04ac*/ 	.word	0x00008de0
        /*04b0*/ 	.word	0x00000007
        /*04b4*/ 	.word	0x00000000
        /*04b8*/ 	.short	0x010a
        /*04ba*/ 	.byte	0x3f
	.zero		1


	//   ....[67]....
        /*04bc*/ 	.word	0x00008e70
        /*04c0*/ 	.word	0x00000006
        /*04c4*/ 	.word	0x00000000
        /*04c8*/ 	.short	0x010a
        /*04ca*/ 	.byte	0x3f
	.zero		1


	//   ....[68]....
        /*04cc*/ 	.word	0x00008f00
        /*04d0*/ 	.word	0x00000007
        /*04d4*/ 	.word	0x00000000
        /*04d8*/ 	.short	0x010a
        /*04da*/ 	.byte	0x3f
	.zero		1


	//   ....[69]....
        /*04dc*/ 	.word	0x00008f90
        /*04e0*/ 	.word	0x00000006
        /*04e4*/ 	.word	0x00000000
        /*04e8*/ 	.short	0x010a
        /*04ea*/ 	.byte	0x3f
	.zero		1


	//   ....[70]....
        /*04ec*/ 	.word	0x00009020
        /*04f0*/ 	.word	0x00000007
        /*04f4*/ 	.word	0x00000000
        /*04f8*/ 	.short	0x010a
        /*04fa*/ 	.byte	0x3f
	.zero		1


	//   ....[71]....
        /*04fc*/ 	.word	0x000090b0
        /*0500*/ 	.word	0x00000006
        /*0504*/ 	.word	0x00000000
        /*0508*/ 	.short	0x010a
        /*050a*/ 	.byte	0x3f
	.zero		1


	//   ....[72]....
        /*050c*/ 	.word	0x00009140
        /*0510*/ 	.word	0x00000007
        /*0514*/ 	.word	0x00000000
        /*0518*/ 	.short	0x010a
        /*051a*/ 	.byte	0x3f
	.zero		1


	//   ....[73]....
        /*051c*/ 	.word	0x000091d0
        /*0520*/ 	.word	0x00000006
        /*0524*/ 	.word	0x00000000
        /*0528*/ 	.short	0x010a
        /*052a*/ 	.byte	0x3f
	.zero		1


	//   ....[74]....
        /*052c*/ 	.word	0x00009260
        /*0530*/ 	.word	0x00000007
        /*0534*/ 	.word	0x00000000
        /*0538*/ 	.short	0x010a
        /*053a*/ 	.byte	0x3f
	.zero		1


	//   ....[75]....
        /*053c*/ 	.word	0x000092f0
        /*0540*/ 	.word	0x00000005
        /*0544*/ 	.word	0x00000000
        /*0548*/ 	.short	0x010a
        /*054a*/ 	.byte	0x3f
	.zero		1


	//   ....[76]....
        /*054c*/ 	.word	0x00009350
        /*0550*/ 	.word	0x00000003
        /*0554*/ 	.word	0x00000000
        /*0558*/ 	.short	0x010a
        /*055a*/ 	.byte	0x3f
	.zero		1


	//   ....[77]....
        /*055c*/ 	.word	0x000093b0
        /*0560*/ 	.word	0x00000005
        /*0564*/ 	.word	0x00000000
        /*0568*/ 	.short	0x010a
        /*056a*/ 	.byte	0x3f
	.zero		1


	//   ....[78]....
        /*056c*/ 	.word	0x00009480
        /*0570*/ 	.word	0x00000017
        /*0574*/ 	.word	0x000000b0
        /*0578*/ 	.short	0x010a
        /*057a*/ 	.byte	0x3f
	.zero		1


	//   ....[79]....
        /*057c*/ 	.word	0x00009550
        /*0580*/ 	.word	0x00000007
        /*0584*/ 	.word	0x00000000
        /*0588*/ 	.short	0x010a
        /*058a*/ 	.byte	0x3f
	.zero		1


	//   ....[80]....
        /*058c*/ 	.word	0x000095a0
        /*0590*/ 	.word	0x00000006
        /*0594*/ 	.word	0x00000000
        /*0598*/ 	.short	0x010a
        /*059a*/ 	.byte	0x3f
	.zero		1


	//   ....[81]....
        /*059c*/ 	.word	0x000095f0
        /*05a0*/ 	.word	0x00000007
        /*05a4*/ 	.word	0x00000000
        /*05a8*/ 	.short	0x010a
        /*05aa*/ 	.byte	0x3f
	.zero		1


	//   ....[82]....
        /*05ac*/ 	.word	0x00009640
        /*05b0*/ 	.word	0x00000006
        /*05b4*/ 	.word	0x00000000
        /*05b8*/ 	.short	0x010a
        /*05ba*/ 	.byte	0x3f
	.zero		1


	//   ....[83]....
        /*05bc*/ 	.word	0x00009690
        /*05c0*/ 	.word	0x00000007
        /*05c4*/ 	.word	0x00000000
        /*05c8*/ 	.short	0x010a
        /*05ca*/ 	.byte	0x3f
	.zero		1


	//   ....[84]....
        /*05cc*/ 	.word	0x000096e0
        /*05d0*/ 	.word	0x00000006
        /*05d4*/ 	.word	0x00000000
        /*05d8*/ 	.short	0x010a
        /*05da*/ 	.byte	0x3f
	.zero		1


	//   ....[85]....
        /*05dc*/ 	.word	0x00009730
        /*05e0*/ 	.word	0x00000007
        /*05e4*/ 	.word	0x00000000
        /*05e8*/ 	.short	0x010a
        /*05ea*/ 	.byte	0x3f
	.zero		1


	//   ....[86]....
        /*05ec*/ 	.word	0x00009780
        /*05f0*/ 	.word	0x00000006
        /*05f4*/ 	.word	0x00000000
        /*05f8*/ 	.short	0x010a
        /*05fa*/ 	.byte	0x3f
	.zero		1


	//   ....[87]....
        /*05fc*/ 	.word	0x000097d0
        /*0600*/ 	.word	0x00000007
        /*0604*/ 	.word	0x00000000
        /*0608*/ 	.short	0x010a
        /*060a*/ 	.byte	0x3f
	.zero		1


	//   ....[88]....
        /*060c*/ 	.word	0x00009820
        /*0610*/ 	.word	0x00000006
        /*0614*/ 	.word	0x00000000
        /*0618*/ 	.short	0x010a
        /*061a*/ 	.byte	0x3f
	.zero		1


	//   ....[89]....
        /*061c*/ 	.word	0x00009870
        /*0620*/ 	.word	0x00000007
        /*0624*/ 	.word	0x00000000
        /*0628*/ 	.short	0x010a
        /*062a*/ 	.byte	0x3f
	.zero		1


	//   ....[90]....
        /*062c*/ 	.word	0x000098c0
        /*0630*/ 	.word	0x00000006
        /*0634*/ 	.word	0x00000000
        /*0638*/ 	.short	0x010a
        /*063a*/ 	.byte	0x3f
	.zero		1


	//   ....[91]....
        /*063c*/ 	.word	0x00009910
        /*0640*/ 	.word	0x00000007
        /*0644*/ 	.word	0x00000000
        /*0648*/ 	.short	0x010a
        /*064a*/ 	.byte	0x3f
	.zero		1


	//   ....[92]....
        /*064c*/ 	.word	0x00009960
        /*0650*/ 	.word	0x00000006
        /*0654*/ 	.word	0x00000000
        /*0658*/ 	.short	0x010a
        /*065a*/ 	.byte	0x3f
	.zero		1


	//   ....[93]....
        /*065c*/ 	.word	0x000099b0
        /*0660*/ 	.word	0x00000007
        /*0664*/ 	.word	0x00000000
        /*0668*/ 	.short	0x010a
        /*066a*/ 	.byte	0x3f
	.zero		1


	//   ....[94]....
        /*066c*/ 	.word	0x00009a00
        /*0670*/ 	.word	0x00000006
        /*0674*/ 	.word	0x00000000
        /*0678*/ 	.short	0x010a
        /*067a*/ 	.byte	0x3f
	.zero		1


	//   ....[95]....
        /*067c*/ 	.word	0x00009a50
        /*0680*/ 	.word	0x00000007
        /*0684*/ 	.word	0x00000000
        /*0688*/ 	.short	0x010a
        /*068a*/ 	.byte	0x3f
	.zero		1


	//   ....[96]....
        /*068c*/ 	.word	0x00009aa0
        /*0690*/ 	.word	0x00000006
        /*0694*/ 	.word	0x00000000
        /*0698*/ 	.short	0x010a
        /*069a*/ 	.byte	0x3f
	.zero		1


	//   ....[97]....
        /*069c*/ 	.word	0x00009af0
        /*06a0*/ 	.word	0x00000007
        /*06a4*/ 	.word	0x00000000
        /*06a8*/ 	.short	0x010a
        /*06aa*/ 	.byte	0x3f
	.zero		1


	//   ....[98]....
        /*06ac*/ 	.word	0x00009b40
        /*06b0*/ 	.word	0x00000006
        /*06b4*/ 	.word	0x00000000
        /*06b8*/ 	.short	0x010a
        /*06ba*/ 	.byte	0x3f
	.zero		1


	//   ....[99]....
        /*06bc*/ 	.word	0x00009b90
        /*06c0*/ 	.word	0x00000007
        /*06c4*/ 	.word	0x00000000
        /*06c8*/ 	.short	0x010a
        /*06ca*/ 	.byte	0x3f
	.zero		1


	//----- nvinfo : EIATTR_NUM_MBARRIERS
	.align		4
.L_35:
        /*06cc*/ 	.byte	0x03, 0x38
        /*06ce*/ 	.short	0x002e


	//----- nvinfo : EIATTR_EXIT_INSTR_OFFSETS
	.align		4
        /*06d0*/ 	.byte	0x04, 0x1c
        /*06d2*/ 	.short	(.L_37 - .L_36)


	//   ....[0]....
.L_36:
        /*06d4*/ 	.word	0x00000c50


	//   ....[1]....
        /*06d8*/ 	.word	0x00001470


	//   ....[2]....
        /*06dc*/ 	.word	0x000073e0


	//   ....[3]....
        /*06e0*/ 	.word	0x00007940


	//   ....[4]....
        /*06e4*/ 	.word	0x00009340


	//----- nvinfo : EIATTR_MAX_THREADS
	.align		4
.L_37:
        /*06e8*/ 	.byte	0x04, 0x05
        /*06ea*/ 	.short	(.L_39 - .L_38)
.L_38:
        /*06ec*/ 	.word	0x00000180
        /*06f0*/ 	.word	0x00000001
        /*06f4*/ 	.word	0x00000001


	//----- nvinfo : EIATTR_CRS_STACK_SIZE
	.align		4
.L_39:
        /*06f8*/ 	.byte	0x04, 0x1e
        /*06fa*/ 	.short	(.L_41 - .L_40)
.L_40:
        /*06fc*/ 	.word	0x00000000


	//----- nvinfo : EIATTR_CBANK_PARAM_SIZE
	.align		4
.L_41:
        /*0700*/ 	.byte	0x03, 0x19
        /*0702*/ 	.short	0x0470


	//----- nvinfo : EIATTR_PARAM_CBANK
	.align		4
        /*0704*/ 	.byte	0x04, 0x0a
        /*0706*/ 	.short	(.L_43 - .L_42)
	.align		4
.L_42:
        /*0708*/ 	.word	index@(.nv.constant0._ZN7cutlass13device_kernelINS_4gemm6kernel13GemmUniversalIN4cute5tupleIJiiiiEEENS1_10collective13CollectiveMmaINS1_34MainloopSm90TmaGmmaWarpSpecializedILi22ENS5_IJNS4_1CILi2EEENSA_ILi1EEESC_EEENS1_35KernelTmaWarpSpecializedCooperativeEEENS5_IJNSA_ILi256EEENSA_ILi64EEENSA_ILi16EEEEEENS_10bfloat16_tENS5_IJlSC_lEEESK_SL_NS4_8TiledMMAINS4_8MMA_AtomIJNS4_4SM904GMMA27MMA_64x64x16_F32BF16BF16_SSILNSP_5MajorE0ELSR_0ELNSP_7ScaleInE1ELSS_1EEEEEENS4_6LayoutISD_NS5_IJSC_NSA_ILi0EEESW_EEEEENS5_IJNS4_10UnderscoreESZ_SZ_EEEEENS4_13SM90_TMA_LOADENS4_14ComposedLayoutINS4_7SwizzleILi1ELi4ELi3EEENS4_18smem_ptr_flag_bitsILi16EEENSV_INS5_IJNSA_ILi8EEESI_EEENS5_IJSI_SC_EEEEEEEvNS4_8identityENS4_23SM90_TMA_LOAD_MULTICASTES1C_vS1D_EENS_8epilogue10collective6detail29Sm90TmaWarpSpecializedAdapterINS1H_15DefaultEpilogueISK_SL_SL_NS1G_6thread17LinearCombinationISK_Li1EffLNS1L_9ScaleType4KindE0ELNS_15FloatRoundStyleE2ESK_EENS1_15EpilogueDefaultEEEEEvvEEEEvNT_6ParamsE)
        /*070c*/ 	.short	0x0210
        /*070e*/ 	.short	0x0470


	//----- nvinfo : EIATTR_SW_WAR
	.align		4
.L_43:
        /*0710*/ 	.byte	0x04, 0x36
        /*0712*/ 	.short	(.L_45 - .L_44)
.L_44:
        /*0714*/ 	.word	0x00000008
.L_45:


//--------------------- .nv.callgraph             --------------------------
	.section	.nv.callgraph,"",@"SHT_CUDA_CALLGRAPH"
	.align	4
	.sectionentsize	8
	.align		4
        /*0000*/ 	.word	0x00000000
	.align		4
        /*0004*/ 	.word	0xffffffff
	.align		4
        /*0008*/ 	.word	index@(_ZN7cutlass13device_kernelINS_4gemm6kernel13GemmUniversalIN4cute5tupleIJiiiiEEENS1_10collective13CollectiveMmaINS1_34MainloopSm90TmaGmmaWarpSpecializedILi22ENS5_IJNS4_1CILi2EEENSA_ILi1EEESC_EEENS1_35KernelTmaWarpSpecializedCooperativeEEENS5_IJNSA_ILi256EEENSA_ILi64EEENSA_ILi16EEEEEENS_10bfloat16_tENS5_IJlSC_lEEESK_SL_NS4_8TiledMMAINS4_8MMA_AtomIJNS4_4SM904GMMA27MMA_64x64x16_F32BF16BF16_SSILNSP_5MajorE0ELSR_0ELNSP_7ScaleInE1ELSS_1EEEEEENS4_6LayoutISD_NS5_IJSC_NSA_ILi0EEESW_EEEEENS5_IJNS4_10UnderscoreESZ_SZ_EEEEENS4_13SM90_TMA_LOADENS4_14ComposedLayoutINS4_7SwizzleILi1ELi4ELi3EEENS4_18smem_ptr_flag_bitsILi16EEENSV_INS5_IJNSA_ILi8EEESI_EEENS5_IJSI_SC_EEEEEEEvNS4_8identityENS4_23SM90_TMA_LOAD_MULTICASTES1C_vS1D_EENS_8epilogue10collective6detail29Sm90TmaWarpSpecializedAdapterINS1H_15DefaultEpilogueISK_SL_SL_NS1G_6thread17LinearCombinationISK_Li1EffLNS1L_9ScaleType4KindE0ELNS_15FloatRoundStyleE2ESK_EENS1_15EpilogueDefaultEEEEEvvEEEEvNT_6ParamsE)
	.align		4
        /*000c*/ 	.word	index@(__assertfail)
	.align		4
        /*0010*/ 	.word	0x00000000
	.align		4
        /*0014*/ 	.word	0xfffffffe
	.align		4
        /*0018*/ 	.word	0x00000000
	.align		4
        /*001c*/ 	.word	0xfffffffd
	.align		4
        /*0020*/ 	.word	0x00000000
	.align		4
        /*0024*/ 	.word	0xfffffffc


//--------------------- .nv.constant4             --------------------------
	.section	.nv.constant4,"a",@progbits
	.align	8
	.align		8
.nv.constant4:
        /*0000*/ 	.dword	__assertfail
	.align		8
        /*0008*/ 	.dword	__unnamed_1
	.align		8
        /*0010*/ 	.dword	_ZN39_INTERNAL_050970d1_4_k_cu_7be5a0ff_46814cuda3std3__45__cpo5beginE
	.align		8
        /*0018*/ 	.dword	_ZN39_INTERNAL_050970d1_4_k_cu_7be5a0ff_46814cuda3std3__45__cpo3endE
	.align		8
        /*0020*/ 	.dword	_ZN39_INTERNAL_050970d1_4_k_cu_7be5a0ff_46814cuda3std3__45__cpo6cbeginE
	.align		8
        /*0028*/ 	.dword	_ZN39_INTERNAL_050970d1_4_k_cu_7be5a0ff_46814cuda3std3__45__cpo4cendE
	.align		8
        /*0030*/ 	.dword	_ZN39_INTERNAL_050970d1_4_k_cu_7be5a0ff_46814cuda3std3__441_GLOBAL__N__050970d1_4_k_cu_7be5a0ff_46816ignoreE
	.align		8
        /*0038*/ 	.dword	_ZN39_INTERNAL_050970d1_4_k_cu_7be5a0ff_46814cuda3std3__419piecewise_constructE
	.align		8
        /*0040*/ 	.dword	_ZN39_INTERNAL_050970d1_4_k_cu_7be5a0ff_46814cuda3std3__48in_placeE
	.align		8
        /*0048*/ 	.dword	_ZN39_INTERNAL_050970d1_4_k_cu_7be5a0ff_46814cuda3std6ranges3__45__cpo4swapE
	.align		8
        /*0050*/ 	.dword	_ZN39_INTERNAL_050970d1_4_k_cu_7be5a0ff_46814cuda3std6ranges3__45__cpo9iter_moveE
	.align		8
        /*0058*/ 	.dword	_ZN39_INTERNAL_050970d1_4_k_cu_7be5a0ff_46814cute7productE
	.align		8
        /*0060*/ 	.dword	_ZN39_INTERNAL_050970d1_4_k_cu_7be5a0ff_46814cute1_E
	.align		8
        /*0068*/ 	.dword	$str$22
	.align		8
        /*0070*/ 	.dword	$str$23


//--------------------- .text._ZN7cutlass13device_kernelINS_4gemm6kernel13GemmUniversalIN4cute5tupleIJiiiiEEENS1_10collective13CollectiveMmaINS1_34MainloopSm90TmaGmmaWarpSpecializedILi22ENS5_IJNS4_1CILi2EEENSA_ILi1EEESC_EEENS1_35KernelTmaWarpSpecializedCooperativeEEENS5_IJNSA_ILi256EEENSA_ILi64EEENSA_ILi16EEEEEENS_10bfloat16_tENS5_IJlSC_lEEESK_SL_NS4_8TiledMMAINS4_8MMA_AtomIJNS4_4SM904GMMA27MMA_64x64x16_F32BF16BF16_SSILNSP_5MajorE0ELSR_0ELNSP_7ScaleInE1ELSS_1EEEEEENS4_6LayoutISD_NS5_IJSC_NSA_ILi0EEESW_EEEEENS5_IJNS4_10UnderscoreESZ_SZ_EEEEENS4_13SM90_TMA_LOADENS4_14ComposedLayoutINS4_7SwizzleILi1ELi4ELi3EEENS4_18smem_ptr_flag_bitsILi16EEENSV_INS5_IJNSA_ILi8EEESI_EEENS5_IJSI_SC_EEEEEEEvNS4_8identityENS4_23SM90_TMA_LOAD_MULTICASTES1C_vS1D_EENS_8epilogue10collective6detail29Sm90TmaWarpSpecializedAdapterINS1H_15DefaultEpilogueISK_SL_SL_NS1G_6thread17LinearCombinationISK_Li1EffLNS1L_9ScaleType4KindE0ELNS_15FloatRoundStyleE2ESK_EENS1_15EpilogueDefaultEEEEEvvEEEEvNT_6ParamsE --------------------------
	.section	.text._ZN7cutlass13device_kernelINS_4gemm6kernel13GemmUniversalIN4cute5tupleIJiiiiEEENS1_10collective13CollectiveMmaINS1_34MainloopSm90TmaGmmaWarpSpecializedILi22ENS5_IJNS4_1CILi2EEENSA_ILi1EEESC_EEENS1_35KernelTmaWarpSpecializedCooperativeEEENS5_IJNSA_ILi256EEENSA_ILi64EEENSA_ILi16EEEEEENS_10bfloat16_tENS5_IJlSC_lEEESK_SL_NS4_8TiledMMAINS4_8MMA_AtomIJNS4_4SM904GMMA27MMA_64x64x16_F32BF16BF16_SSILNSP_5MajorE0ELSR_0ELNSP_7ScaleInE1ELSS_1EEEEEENS4_6LayoutISD_NS5_IJSC_NSA_ILi0EEESW_EEEEENS5_IJNS4_10UnderscoreESZ_SZ_EEEEENS4_13SM90_TMA_LOADENS4_14ComposedLayoutINS4_7SwizzleILi1ELi4ELi3EEENS4_18smem_ptr_flag_bitsILi16EEENSV_INS5_IJNSA_ILi8EEESI_EEENS5_IJSI_SC_EEEEEEEvNS4_8identityENS4_23SM90_TMA_LOAD_MULTICASTES1C_vS1D_EENS_8epilogue10collective6detail29Sm90TmaWarpSpecializedAdapterINS1H_15DefaultEpilogueISK_SL_SL_NS1G_6thread17LinearCombinationISK_Li1EffLNS1L_9ScaleType4KindE0ELNS_15FloatRoundStyleE2ESK_EENS1_15EpilogueDefaultEEEEEvvEEEEvNT_6ParamsE,"ax",@progbits
	.align	128
.text._ZN7cutlass13device_kernelINS_4gemm6kernel13GemmUniversalIN4cute5tupleIJiiiiEEENS1_10collective13CollectiveMmaINS1_34MainloopSm90TmaGmmaWarpSpecializedILi22ENS5_IJNS4_1CILi2EEENSA_ILi1EEESC_EEENS1_35KernelTmaWarpSpecializedCooperativeEEENS5_IJNSA_ILi256EEENSA_ILi64EEENSA_ILi16EEEEEENS_10bfloat16_tENS5_IJlSC_lEEESK_SL_NS4_8TiledMMAINS4_8MMA_AtomIJNS4_4SM904GMMA27MMA_64x64x16_F32BF16BF16_SSILNSP_5MajorE0ELSR_0ELNSP_7ScaleInE1ELSS_1EEEEEENS4_6LayoutISD_NS5_IJSC_NSA_ILi0EEESW_EEEEENS5_IJNS4_10UnderscoreESZ_SZ_EEEEENS4_13SM90_TMA_LOADENS4_14ComposedLayoutINS4_7SwizzleILi1ELi4ELi3EEENS4_18smem_ptr_flag_bitsILi16EEENSV_INS5_IJNSA_ILi8EEESI_EEENS5_IJSI_SC_EEEEEEEvNS4_8identityENS4_23SM90_TMA_LOAD_MULTICASTES1C_vS1D_EENS_8epilogue10collective6detail29Sm90TmaWarpSpecializedAdapterINS1H_15DefaultEpilogueISK_SL_SL_NS1G_6thread17LinearCombinationISK_Li1EffLNS1L_9ScaleType4KindE0ELNS_15FloatRoundStyleE2ESK_EENS1_15EpilogueDefaultEEEEEvvEEEEvNT_6ParamsE:
        .type           _ZN7cutlass13device_kernelINS_4gemm6kernel13GemmUniversalIN4cute5tupleIJiiiiEEENS1_10collective13CollectiveMmaINS1_34MainloopSm90TmaGmmaWarpSpecializedILi22ENS5_IJNS4_1CILi2EEENSA_ILi1EEESC_EEENS1_35KernelTmaWarpSpecializedCooperativeEEENS5_IJNSA_ILi256EEENSA_ILi64EEENSA_ILi16EEEEEENS_10bfloat16_tENS5_IJlSC_lEEESK_SL_NS4_8TiledMMAINS4_8MMA_AtomIJNS4_4SM904GMMA27MMA_64x64x16_F32BF16BF16_SSILNSP_5MajorE0ELSR_0ELNSP_7ScaleInE1ELSS_1EEEEEENS4_6LayoutISD_NS5_IJSC_NSA_ILi0EEESW_EEEEENS5_IJNS4_10UnderscoreESZ_SZ_EEEEENS4_13SM90_TMA_LOADENS4_14ComposedLayoutINS4_7SwizzleILi1ELi4ELi3EEENS4_18smem_ptr_flag_bitsILi16EEENSV_INS5_IJNSA_ILi8EEESI_EEENS5_IJSI_SC_EEEEEEEvNS4_8identityENS4_23SM90_TMA_LOAD_MULTICASTES1C_vS1D_EENS_8epilogue10collective6detail29Sm90TmaWarpSpecializedAdapterINS1H_15DefaultEpilogueISK_SL_SL_NS1G_6thread17LinearCombinationISK_Li1EffLNS1L_9ScaleType4KindE0ELNS_15FloatRoundStyleE2ESK_EENS1_15EpilogueDefaultEEEEEvvEEEEvNT_6ParamsE,@function
        .size           _ZN7cutlass13device_kernelINS_4gemm6kernel13GemmUniversalIN4cute5tupleIJiiiiEEENS1_10collective13CollectiveMmaINS1_34MainloopSm90TmaGmmaWarpSpecializedILi22ENS5_IJNS4_1CILi2EEENSA_ILi1EEESC_EEENS1_35KernelTmaWarpSpecializedCooperativeEEENS5_IJNSA_ILi256EEENSA_ILi64EEENSA_ILi16EEEEEENS_10bfloat16_tENS5_IJlSC_lEEESK_SL_NS4_8TiledMMAINS4_8MMA_AtomIJNS4_4SM904GMMA27MMA_64x64x16_F32BF16BF16_SSILNSP_5MajorE0ELSR_0ELNSP_7ScaleInE1ELSS_1EEEEEENS4_6LayoutISD_NS5_IJSC_NSA_ILi0EEESW_EEEEENS5_IJNS4_10UnderscoreESZ_SZ_EEEEENS4_13SM90_TMA_LOADENS4_14ComposedLayoutINS4_7SwizzleILi1ELi4ELi3EEENS4_18smem_ptr_flag_bitsILi16EEENSV_INS5_IJNSA_ILi8EEESI_EEENS5_IJSI_SC_EEEEEEEvNS4_8identityENS4_23SM90_TMA_LOAD_MULTICASTES1C_vS1D_EENS_8epilogue10collective6detail29Sm90TmaWarpSpecializedAdapterINS1H_15DefaultEpilogueISK_SL_SL_NS1G_6thread17LinearCombinationISK_Li1EffLNS1L_9ScaleType4KindE0ELNS_15FloatRoundStyleE2ESK_EENS1_15EpilogueDefaultEEEEEvvEEEEvNT_6ParamsE,(.L_x_232 - _ZN7cutlass13device_kernelINS_4gemm6kernel13GemmUniversalIN4cute5tupleIJiiiiEEENS1_10collective13CollectiveMmaINS1_34MainloopSm90TmaGmmaWarpSpecializedILi22ENS5_IJNS4_1CILi2EEENSA_ILi1EEESC_EEENS1_35KernelTmaWarpSpecializedCooperativeEEENS5_IJNSA_ILi256EEENSA_ILi64EEENSA_ILi16EEEEEENS_10bfloat16_tENS5_IJlSC_lEEESK_SL_NS4_8TiledMMAINS4_8MMA_AtomIJNS4_4SM904GMMA27MMA_64x64x16_F32BF16BF16_SSILNSP_5MajorE0ELSR_0ELNSP_7ScaleInE1ELSS_1EEEEEENS4_6LayoutISD_NS5_IJSC_NSA_ILi0EEESW_EEEEENS5_IJNS4_10UnderscoreESZ_SZ_EEEEENS4_13SM90_TMA_LOADENS4_14ComposedLayoutINS4_7SwizzleILi1ELi4ELi3EEENS4_18smem_ptr_flag_bitsILi16EEENSV_INS5_IJNSA_ILi8EEESI_EEENS5_IJSI_SC_EEEEEEEvNS4_8identityENS4_23SM90_TMA_LOAD_MULTICASTES1C_vS1D_EENS_8epilogue10collective6detail29Sm90TmaWarpSpecializedAdapterINS1H_15DefaultEpilogueISK_SL_SL_NS1G_6thread17LinearCombinationISK_Li1EffLNS1L_9ScaleType4KindE0ELNS_15FloatRoundStyleE2ESK_EENS1_15EpilogueDefaultEEEEEvvEEEEvNT_6ParamsE)
        .other          _ZN7cutlass13device_kernelINS_4gemm6kernel13GemmUniversalIN4cute5tupleIJiiiiEEENS1_10collective13CollectiveMmaINS1_34MainloopSm90TmaGmmaWarpSpecializedILi22ENS5_IJNS4_1CILi2EEENSA_ILi1EEESC_EEENS1_35KernelTmaWarpSpecializedCooperativeEEENS5_IJNSA_ILi256EEENSA_ILi64EEENSA_ILi16EEEEEENS_10bfloat16_tENS5_IJlSC_lEEESK_SL_NS4_8TiledMMAINS4_8MMA_AtomIJNS4_4SM904GMMA27MMA_64x64x16_F32BF16BF16_SSILNSP_5MajorE0ELSR_0ELNSP_7ScaleInE1ELSS_1EEEEEENS4_6LayoutISD_NS5_IJSC_NSA_ILi0EEESW_EEEEENS5_IJNS4_10UnderscoreESZ_SZ_EEEEENS4_13SM90_TMA_LOADENS4_14ComposedLayoutINS4_7SwizzleILi1ELi4ELi3EEENS4_18smem_ptr_flag_bitsILi16EEENSV_INS5_IJNSA_ILi8EEESI_EEENS5_IJSI_SC_EEEEEEEvNS4_8identityENS4_23SM90_TMA_LOAD_MULTICASTES1C_vS1D_EENS_8epilogue10collective6detail29Sm90TmaWarpSpecializedAdapterINS1H_15DefaultEpilogueISK_SL_SL_NS1G_6thread17LinearCombinationISK_Li1EffLNS1L_9ScaleType4KindE0ELNS_15FloatRoundStyleE2ESK_EENS1_15EpilogueDefaultEEEEEvvEEEEvNT_6ParamsE,@"STO_CUDA_ENTRY STV_DEFAULT"
_ZN7cutlass13device_kernelINS_4gemm6kernel13GemmUniversalIN4cute5tupleIJiiiiEEENS1_10collective13CollectiveMmaINS1_34MainloopSm90TmaGmmaWarpSpecializedILi22ENS5_IJNS4_1CILi2EEENSA_ILi1EEESC_EEENS1_35KernelTmaWarpSpecializedCooperativeEEENS5_IJNSA_ILi256EEENSA_ILi64EEENSA_ILi16EEEEEENS_10bfloat16_tENS5_IJlSC_lEEESK_SL_NS4_8TiledMMAINS4_8MMA_AtomIJNS4_4SM904GMMA27MMA_64x64x16_F32BF16BF16_SSILNSP_5MajorE0ELSR_0ELNSP_7ScaleInE1ELSS_1EEEEEENS4_6LayoutISD_NS5_IJSC_NSA_ILi0EEESW_EEEEENS5_IJNS4_10UnderscoreESZ_SZ_EEEEENS4_13SM90_TMA_LOADENS4_14ComposedLayoutINS4_7SwizzleILi1ELi4ELi3EEENS4_18smem_ptr_flag_bitsILi16EEENSV_INS5_IJNSA_ILi8EEESI_EEENS5_IJSI_SC_EEEEEEEvNS4_8identityENS4_23SM90_TMA_LOAD_MULTICASTES1C_vS1D_EENS_8epilogue10collective6detail29Sm90TmaWarpSpecializedAdapterINS1H_15DefaultEpilogueISK_SL_SL_NS1G_6thread17LinearCombinationISK_Li1EffLNS1L_9ScaleType4KindE0ELNS_15FloatRoundStyleE2ESK_EENS1_15EpilogueDefaultEEEEEvvEEEEvNT_6ParamsE:
[----:B------:R-:W0:Y:S01]  /*0000*/  LDC R1, c[0x0][0x28] ;  /* 0x00000a00ff017b82 */ /* 0x000e220000000800 */
[----:B------:R-:W1:Y:S01]  /*0010*/  S2R R98, SR_TID.X ;  /* 0x0000000000627919 */ /* 0x000e620000002100 */
[----:B------:R-:W-:Y:S01]  /*0020*/  ELECT P0, URZ, PT ;  /* 0x00000000003f782f */ /* 0x000fe20003800000 */
[----:B------:R-:W-:Y:S01]  /*0030*/  BSSY B0, `(.L_x_0) ;  /* 0x000000f000007945 */ /* 0x000fe20003800000 */
[--C-:B-1----:R-:W-:Y:S02]  /*0040*/  SHF.R.U32.HI R0, RZ, 0x5, R98.reuse ;  /* 0x00000005ff007819 */ /* 0x102fe40000011662 */
[----:B------:R-:W-:-:S03]  /*0050*/  SHF.R.U32.HI R7, RZ, 0x7, R98 ;  /* 0x00000007ff077819 */ /* 0x000fc60000011662 */
[----:B------:R-:W1:Y:S04]  /*0060*/  SHFL.IDX PT, R3, R0, RZ, 0x1f ;  /* 0x00001fff00037589 */ /* 0x000e6800000e0000 */
[----:B------:R2:W3:Y:S01]  /*0070*/  SHFL.IDX PT, R2, R7, RZ, 0x1f ;  /* 0x00001fff07027589 */ /* 0x0004e200000e0000 */
[----:B-1----:R-:W-:-:S13]  /*0080*/  ISETP.NE.OR P0, PT, R3, RZ, !P0 ;  /* 0x000000ff0300720c */ /* 0x002fda0004705670 */
[----:B0-23--:R-:W-:Y:S05]  /*0090*/  @P0 BRA `(.L_x_1) ;  /* 0x0000000000200947 */ /* 0x00dfea0003800000 */
[----:B------:R-:W-:Y:S02]  /*00a0*/  ULDC.64 UR4, c[0x0][0x198] ;  /* 0x0000660000047ab9 */ /* 0x000fe40000000a00 */
[----:B------:R-:W-:Y:S02]  /*00b0*/  UIADD3 UR6, UP0, UR4, 0xf0, URZ ;  /* 0x000000f004067890 */ /* 0x000fe4000ff1e03f */
[----:B------:R-:W-:Y:S02]  /*00c0*/  UIADD3 UR4, UP1, UR4, 0x1f0, URZ ;  /* 0x000001f004047890 */ /* 0x000fe4000ff3e03f */
[----:B------:R-:W-:Y:S02]  /*00d0*/  UIADD3.X UR7, URZ, UR5, URZ, UP0, !UPT ;  /* 0x000000053f077290 */ /* 0x000fe400087fe43f */
[----:B------:R-:W-:-:S07]  /*00e0*/  UIADD3.X UR5, URZ, UR5, URZ, UP1, !UPT ;  /* 0x000000053f057290 */ /* 0x000fce0008ffe43f */
[----:B------:R0:W-:Y:S02]  /*00f0*/  UTMACCTL.PF [UR6] ;  /* 0x00000000060079b9 */ /* 0x0001e40008040000 */
[----:B------:R0:W-:Y:S02]  /*0100*/  UTMACCTL.PF [UR4] ;  /* 0x00000000040079b9 */ /* 0x0001e40008040000 */
[----:B0-----:R-:W-:Y:S01]  /*0110*/  NOP ;  /* 0x0000000000007918 */ /* 0x001fe20000000000 */
.L_x_1:
[----:B------:R-:W-:Y:S05]  /*0120*/  BSYNC B0 ;  /* 0x0000000000007941 */ /* 0x000fea0003800000 */
.L_x_0:
[----:B------:R-:W0:Y:S02]  /*0130*/  SHFL.IDX PT, R5, R0, RZ, 0x1f ;  /* 0x00001fff00057589 */ /* 0x000e2400000e0000 */
[----:B0-----:R-:W-:-:S13]  /*0140*/  ISETP.NE.AND P0, PT, R5, RZ, PT ;  /* 0x000000ff0500720c */ /* 0x001fda0003f05270 */
[----:B------:R-:W-:Y:S05]  /*0150*/  @P0 BRA `(.L_x_2) ;  /* 0x0000000000f40947 */ /* 0x000fea0003800000 */
[----:B------:R-:W-:Y:S01]  /*0160*/  ELECT P0, URZ, PT ;  /* 0x00000000003f782f */ /* 0x000fe20003800000 */
[----:B------:R-:W-:-:S12]  /*0170*/  BSSY B0, `(.L_x_2) ;  /* 0x000003b000007945 */ /* 0x000fd80003800000 */
[----:B------:R-:W-:Y:S05]  /*0180*/  @!P0 BRA `(.L_x_3) ;  /* 0x0000000000e48947 */ /* 0x000fea0003800000 */
[----:B------:R-:W0:Y:S01]  /*0190*/  S2UR UR8, SR_CgaCtaId ;  /* 0x00000000000879c3 */ /* 0x000e220000008800 */
[----:B------:R-:W-:Y:S01]  /*01a0*/  UMOV UR4, 0x400 ;  /* 0x0000040000047882 */ /* 0x000fe20000000000 */
[----:B------:R-:W-:Y:S01]  /*01b0*/  UMOV UR5, 0x1 ;  /* 0x0000000100057882 */ /* 0x000fe20000000000 */
[----:B------:R-:W-:Y:S02]  /*01c0*/  UMOV UR6, 0x4 ;  /* 0x0000000400067882 */ /* 0x000fe40000000000 */
[----:B------:R-:W-:-:S04]  /*01d0*/  UIADD3 UR6, -UR6, 0x100000, URZ ;  /* 0x0010000006067890 */ /* 0x000fc8000fffe13f */
[----:B------:R-:W-:Y:S02]  /*01e0*/  USHF.L.U32 UR7, UR6, 0xb, URZ ;  /* 0x0000000b06077899 */ /* 0x000fe4000800063f */
[----:B------:R-:W-:Y:S02]  /*01f0*/  USHF.L.U32 UR6, UR6, 0x1, URZ ;  /* 0x0000000106067899 */ /* 0x000fe4000800063f */
[----:B0-----:R-:W-:Y:S02]  /*0200*/  ULEA UR8, UR8, UR4, 0x18 ;  /* 0x0000000408087291 */ /* 0x001fe4000f8ec03f */
[----:B------:R-:W-:-:S04]  /*0210*/  UIADD3 UR4, -UR5, 0x100000, URZ ;  /* 0x0010000005047890 */ /* 0x000fc8000fffe13f */
[----:B------:R-:W-:Y:S02]  /*0220*/  USHF.L.U32 UR5, UR4, 0xb, URZ ;  /* 0x0000000b04057899 */ /* 0x000fe4000800063f */
[----:B------:R-:W-:Y:S01]  /*0230*/  USHF.L.U32 UR4, UR4, 0x1, URZ ;  /* 0x0000000104047899 */ /* 0x000fe2000800063f */
[----:B------:R-:W0:Y:S11]  /*0240*/  FENCE.VIEW.ASYNC.S ;  /* 0x00000000000073c6 */ /* 0x000e360000000000 */
[----:B0-----:R0:W1:Y:S01]  /*0250*/  SYNCS.EXCH.64 URZ, [UR8], UR4 ;  /* 0x00000004083f75b2 */ /* 0x0010620008000100 */
[----:B------:R0:W2:Y:S01]  /*0260*/  SYNCS.EXCH.64 URZ, [UR8+0xb0], UR6 ;  /* 0x0000b006083f75b2 */ /* 0x0000a20008000100 */
[----:B------:R0:W3:Y:S01]  /*0270*/  SYNCS.EXCH.64 URZ, [UR8+0x8], UR4 ;  /* 0x00000804083f75b2 */ /* 0x0000e20008000100 */
[----:B------:R0:W4:Y:S01]  /*0280*/  SYNCS.EXCH.64 URZ, [UR8+0xb8], UR6 ;  /* 0x0000b806083f75b2 */ /* 0x0001220008000100 */
[----:B------:R0:W0:Y:S01]  /*0290*/  SYNCS.EXCH.64 URZ, [UR8+0x10], UR4 ;  /* 0x00001004083f75b2 */ /* 0x0000220008000100 */
        /* <DEDUP_REMOVED lines=39> */
[----:B-1234-:R-:W-:Y:S01]  /*0510*/  NOP ;  /* 0x0000000000007918 */ /* 0x01efe20000000000 */
.L_x_3:
[----:B0-----:R-:W-:Y:S05]  /*0520*/  BSYNC B0 ;  /* 0x0000000000007941 */ /* 0x001fea0003800000 */
.L_x_2:
[----:B------:R-:W-:Y:S01]  /*0530*/  SHF.R.S32.HI R9, RZ, 0x1f, R98 ;  /* 0x0000001fff097819 */ /* 0x000fe20000011462 */
[----:B------:R-:W0:Y:S01]  /*0540*/  SHFL.IDX PT, R0, R0, RZ, 0x1f ;  /* 0x00001fff00007589 */ /* 0x000e2200000e0000 */
[----:B------:R-:W1:Y:S01]  /*0550*/  S2UR UR8, SR_CTAID.X ;  /* 0x00000000000879c3 */ /* 0x000e620000002500 */
[----:B------:R-:W-:Y:S02]  /*0560*/  ELECT P0, URZ, PT ;  /* 0x00000000003f782f */ /* 0x000fe40003800000 */
[----:B------:R-:W-:Y:S01]  /*0570*/  LEA.HI R9, R9, R98, RZ, 0x7 ;  /* 0x0000006209097211 */ /* 0x000fe200078f38ff */
[----:B------:R-:W2:Y:S01]  /*0580*/  S2R R4, SR_CTAID.Y ;  /* 0x0000000000047919 */ /* 0x000ea20000002600 */
[----:B------:R-:W-:Y:S01]  /*0590*/  SHF.R.S32.HI R6, RZ, 0x1f, R5 ;  /* 0x0000001fff067819 */ /* 0x000fe20000011405 */
[----:B------:R-:W-:Y:S01]  /*05a0*/  ULDC UR4, c[0x0][0x150] ;  /* 0x0000540000047ab9 */ /* 0x000fe20000000800 */
[----:B------:R-:W-:Y:S01]  /*05b0*/  LOP3.LUT R9, R9, 0xffffff80, RZ, 0xc0, !PT ;  /* 0xffffff8009097812 */ /* 0x000fe200078ec0ff */
[----:B------:R-:W-:Y:S01]  /*05c0*/  NOP ;  /* 0x0000000000007918 */ /* 0x000fe20000000000 */
[----:B------:R-:W-:Y:S01]  /*05d0*/  LEA.HI R6, R6, R5, RZ, 0x2 ;  /* 0x0000000506067211 */ /* 0x000fe200078f10ff */
[----:B------:R-:W3:Y:S01]  /*05e0*/  LDC R11, c[0x0][0x144] ;  /* 0x00005100ff0b7b82 */ /* 0x000ee20000000800 */
[----:B------:R-:W-:Y:S01]  /*05f0*/  NOP ;  /* 0x0000000000007918 */ /* 0x000fe20000000000 */
[----:B------:R-:W-:Y:S01]  /*0600*/  IMAD.IADD R8, R98, 0x1, -R9 ;  /* 0x0000000162087824 */ /* 0x000fe200078e0a09 */
[----:B------:R-:W-:Y:S01]  /*0610*/  LOP3.LUT R6, R6, 0x3ffffffc, RZ, 0xc0, !PT ;  /* 0x3ffffffc06067812 */ /* 0x000fe200078ec0ff */
[----:B------:R-:W-:Y:S01]  /*0620*/  IMAD.MOV.U32 R22, RZ, RZ, 0x1 ;  /* 0x00000001ff167424 */ /* 0x000fe200078e00ff */
[----:B------:R-:W-:-:S02]  /*0630*/  ISETP.NE.AND P3, PT, R2, RZ, PT ;  /* 0x000000ff0200720c */ /* 0x000fc40003f65270 */
[----:B------:R-:W-:Y:S01]  /*0640*/  SHF.R.S32.HI R9, RZ, 0x1f, R8 ;  /* 0x0000001fff097819 */ /* 0x000fe20000011408 */
[----:B------:R-:W-:Y:S01]  /*0650*/  IMAD.IADD R6, R5, 0x1, -R6 ;  /* 0x0000000105067824 */ /* 0x000fe200078e0a06 */
[----:B------:R-:W4:Y:S02]  /*0660*/  LDC R13, c[0x0][0x140] ;  /* 0x00005000ff0d7b82 */ /* 0x000f240000000800 */
[----:B------:R-:W-:Y:S02]  /*0670*/  LEA.HI R9, R9, R8, RZ, 0x3 ;  /* 0x0000000809097211 */ /* 0x000fe400078f18ff */
[----:B0-----:R-:W-:Y:S02]  /*0680*/  ISETP.NE.OR P0, PT, R0, RZ, !P0 ;  /* 0x000000ff0000720c */ /* 0x001fe40004705670 */
[----:B------:R-:W-:Y:S02]  /*0690*/  SHF.R.S32.HI R0, RZ, 0x3, R9 ;  /* 0x00000003ff007819 */ /* 0x000fe40000011409 */
[----:B-1----:R-:W-:-:S02]  /*06a0*/  I2FP.F32.U32 R10, UR8 ;  /* 0x00000008000a7c45 */ /* 0x002fc40008201000 */
[----:B------:R-:W-:-:S03]  /*06b0*/  SHF.R.S32.HI R9, RZ, 0x1f, R9 ;  /* 0x0000001fff097819 */ /* 0x000fc60000011409 */
[----:B------:R-:W-:Y:S01]  /*06c0*/  FMUL R10, R10, UR4 ;  /* 0x000000040a0a7c20 */ /* 0x000fe20008400000 */
[----:B------:R-:W-:Y:S01]  /*06d0*/  LEA.HI R9, R9, R0, RZ, 0x2 ;  /* 0x0000000009097211 */ /* 0x000fe200078f10ff */
[----:B------:R-:W-:Y:S01]  /*06e0*/  ULDC UR4, c[0x0][0x154] ;  /* 0x0000550000047ab9 */ /* 0x000fe20000000800 */
[----:B--2---:R-:W-:Y:S01]  /*06f0*/  I2FP.F32.U32 R12, R4 ;  /* 0x00000004000c7245 */ /* 0x004fe20000201000 */
[----:B------:R-:W-:Y:S01]  /*0700*/  VOTEU.ALL UP0, P0 ;  /* 0x00000000003f7886 */ /* 0x000fe20000000000 */
[----:B------:R-:W-:Y:S01]  /*0710*/  LOP3.LUT R9, R9, 0xfffffffc, RZ, 0xc0, !PT ;  /* 0xfffffffc09097812 */ /* 0x000fe200078ec0ff */
[----:B------:R-:W0:Y:S01]  /*0720*/  F2I.U32.TRUNC.NTZ R10, R10 ;  /* 0x0000000a000a7305 */ /* 0x000e22000020f000 */
[----:B------:R-:W-:Y:S01]  /*0730*/  VOTEU.ALL UP1, P0 ;  /* 0x00000000003f7886 */ /* 0x000fe20000020000 */
[----:B------:R-:W-:Y:S01]  /*0740*/  FMUL R12, R12, UR4 ;  /* 0x000000040c0c7c20 */ /* 0x000fe20008400000 */
[----:B------:R-:W1:Y:S01]  /*0750*/  @!UP0 S2UR UR7, SR_CgaCtaId ;  /* 0x00000000000789c3 */ /* 0x000e620000008800 */
[----:B------:R-:W-:Y:S01]  /*0760*/  IMAD.IADD R9, R0, 0x1, -R9 ;  /* 0x0000000100097824 */ /* 0x000fe200078e0a09 */
[----:B------:R-:W-:Y:S01]  /*0770*/  SHF.R.S32.HI R0, RZ, 0x1f, R3 ;  /* 0x0000001fff007819 */ /* 0x000fe20000011403 */
[----:B------:R-:W-:Y:S01]  /*0780*/  UMOV UR4, 0x20 ;  /* 0x0000002000047882 */ /* 0x000fe20000000000 */
[----:B------:R-:W-:Y:S01]  /*0790*/  @!UP0 UMOV UR6, 0x400 ;  /* 0x0000040000068882 */ /* 0x000fe20000000000 */
[----:B------:R-:W-:Y:S01]  /*07a0*/  IMAD R19, R6, 0x4, R9 ;  /* 0x0000000406137824 */ /* 0x000fe200078e0209 */
[----:B------:R-:W2:Y:S01]  /*07b0*/  F2I.U32.TRUNC.NTZ R12, R12 ;  /* 0x0000000c000c7305 */ /* 0x000ea2000020f000 */
[----:B------:R-:W-:Y:S01]  /*07c0*/  LEA.HI R0, R0, R3, RZ, 0x2 ;  /* 0x0000000300007211 */ /* 0x000fe200078f10ff */
[----:B------:R-:W5:Y:S01]  /*07d0*/  LDC R9, c[0x0][0x148] ;  /* 0x00005200ff097b82 */ /* 0x000f620000000800 */
[----:B------:R-:W-:-:S04]  /*07e0*/  @!UP0 UIADD3 UR4, -UR4, 0x100000, URZ ;  /* 0x0010000004048890 */ /* 0x000fc8000fffe13f */
[----:B------:R-:W-:Y:S02]  /*07f0*/  @!UP0 USHF.L.U32 UR5, UR4, 0xb, URZ ;  /* 0x0000000b04058899 */ /* 0x000fe4000800063f */
[----:B------:R-:W-:Y:S01]  /*0800*/  @!UP0 USHF.L.U32 UR4, UR4, 0x1, URZ ;  /* 0x0000000104048899 */ /* 0x000fe2000800063f */
[----:B------:R-:W-:Y:S01]  /*0810*/  LEA.HI R6, R19, R19, RZ, 0x1 ;  /* 0x0000001313067211 */ /* 0x000fe200078f08ff */
[----:B0-----:R-:W-:Y:S01]  /*0820*/  IMAD.MOV R14, RZ, RZ, -R10 ;  /* 0x000000ffff0e7224 */ /* 0x001fe200078e0a0a */
[----:B------:R-:W-:Y:S02]  /*0830*/  LOP3.LUT R0, R0, 0xfffffffc, RZ, 0xc0, !PT ;  /* 0xfffffffc00007812 */ /* 0x000fe400078ec0ff */
[----:B------:R-:W-:Y:S01]  /*0840*/  LOP3.LUT R10, R6, 0xfffffffe, RZ, 0xc0, !PT ;  /* 0xfffffffe060a7812 */ /* 0x000fe200078ec0ff */
[----:B---3--:R-:W-:Y:S01]  /*0850*/  IMAD R6, R11, R14, UR8 ;  /* 0x000000080b067e24 */ /* 0x008fe2000f8e020e */
[----:B----4-:R-:W-:Y:S01]  /*0860*/  ISETP.EQ.U32.AND P2, PT, R13, 0x1, PT ;  /* 0x000000010d00780c */ /* 0x010fe20003f42070 */
[----:B------:R-:W-:-:S02]  /*0870*/  IMAD.IADD R3, R3, 0x1, -R0 ;  /* 0x0000000103037824 */ /* 0x000fc400078e0a00 */
[C---:B------:R-:W-:Y:S02]  /*0880*/  IMAD.IADD R11, R19.reuse, 0x1, -R10 ;  /* 0x00000001130b7824 */ /* 0x040fe400078e0a0a */
[----:B------:R-:W-:Y:S01]  /*0890*/  IMAD.SHL.U32 R10, R19, 0x4, RZ ;  /* 0x00000004130a7824 */ /* 0x000fe200078e00ff */
[----:B------:R-:W-:Y:S01]  /*08a0*/  ISETP.NE.AND P1, PT, R3, 0x3, PT ;  /* 0x000000030300780c */ /* 0x000fe20003f25270 */
[----:B--2---:R-:W-:Y:S01]  /*08b0*/  IMAD.MOV R24, RZ, RZ, -R12 ;  /* 0x000000ffff187224 */ /* 0x004fe200078e0a0c */
[----:B------:R-:W-:Y:S01]  /*08c0*/  ISETP.NE.AND P4, PT, R11, R6, PT ;  /* 0x000000060b00720c */ /* 0x000fe20003f85270 */
[----:B-1----:R-:W-:Y:S01]  /*08d0*/  @!UP0 ULEA UR6, UR7, UR6, 0x18 ;  /* 0x0000000607068291 */ /* 0x002fe2000f8ec03f */
[----:B------:R-:W-:Y:S01]  /*08e0*/  LOP3.LUT R19, R19, 0xc, R10, 0x78, !PT ;  /* 0x0000000c13137812 */ /* 0x000fe200078e780a */
[----:B------:R-:W-:Y:S01]  /*08f0*/  VOTEU.ALL UP0, P0 ;  /* 0x00000000003f7886 */ /* 0x000fe20000000000 */
[----:B------:R-:W-:Y:S01]  /*0900*/  LOP3.LUT P0, RZ, R8, 0x7, RZ, 0xc0, !PT ;  /* 0x0000000708ff7812 */ /* 0x000fe2000780c0ff */
[----:B------:R-:W-:Y:S01]  /*0910*/  VIADD R8, R2, 0xffffffff ;  /* 0xffffffff02087836 */ /* 0x000fe20000000000 */
[----:B------:R-:W-:Y:S01]  /*0920*/  ISETP.EQ.OR P1, PT, R3, RZ, !P1 ;  /* 0x000000ff0300720c */ /* 0x000fe20004f22670 */
[----:B-----5:R-:W-:Y:S01]  /*0930*/  IMAD R11, R9, R24, R4 ;  /* 0x00000018090b7224 */ /* 0x020fe200078e0204 */
[----:B------:R-:W-:-:S02]  /*0940*/  ISETP.LT.U32.AND P0, PT, R19, 0x2, !P0 ;  /* 0x000000021300780c */ /* 0x000fc40004701070 */
[----:B------:R-:W-:Y:S02]  /*0950*/  ISETP.EQ.AND P1, PT, R2, RZ, P1 ;  /* 0x000000ff0200720c */ /* 0x000fe40000f22270 */
[----:B------:R-:W-:Y:S01]  /*0960*/  ISETP.GE.U32.AND P6, PT, R8, 0x2, PT ;  /* 0x000000020800780c */ /* 0x000fe20003fc6070 */
[----:B------:R-:W0:Y:S02]  /*0970*/  FENCE.VIEW.ASYNC.S ;  /* 0x00000000000073c6 */ /* 0x000e240000000000 */
[----:B0-----:R0:W1:Y:S01]  /*0980*/  @!UP0 SYNCS.EXCH.64 URZ, [UR6+0x170], UR4 ;  /* 0x00017004063f85b2 */ /* 0x0010620008000100 */
[----:B------:R-:W-:Y:S02]  /*0990*/  @P4 LEA.HI R0, R19, R19, RZ, 0x1 ;  /* 0x0000001313004211 */ /* 0x000fe400078f08ff */
[----:B------:R-:W-:Y:S02]  /*09a0*/  SEL R18, RZ, 0x1, !P1 ;  /* 0x00000001ff127807 */ /* 0x000fe40004800000 */
[----:B------:R-:W-:-:S02]  /*09b0*/  @P4 SHF.R.S32.HI R0, RZ, 0x1, R0 ;  /* 0x00000001ff004819 */ /* 0x000fc40000011400 */
[----:B------:R-:W-:Y:S02]  /*09c0*/  SEL R18, R18, 0x2, P6 ;  /* 0x0000000212127807 */ /* 0x000fe40003000000 */
[----:B------:R-:W-:Y:S02]  /*09d0*/  @P4 ISETP.NE.AND P5, PT, R0, R11, PT ;  /* 0x0000000b0000420c */ /* 0x000fe40003fa5270 */
[----:B------:R-:W-:Y:S02]  /*09e0*/  SEL R11, RZ, 0x1, !P0 ;  /* 0x00000001ff0b7807 */ /* 0x000fe40004000000 */
[----:B------:R-:W-:Y:S02]  /*09f0*/  @P4 SEL R22, RZ, 0x1, P5 ;  /* 0x00000001ff164807 */ /* 0x000fe40002800000 */
[----:B------:R-:W-:Y:S01]  /*0a00*/  LOP3.LUT R0, R98, 0x7f, RZ, 0xc0, !PT ;  /* 0x0000007f62007812 */ /* 0x000fe200078ec0ff */
[----:B------:R0:W2:Y:S01]  /*0a10*/  @!UP1 SYNCS.EXCH.64 URZ, [UR6+0x178], UR4 ;  /* 0x00017804063f95b2 */ /* 0x0000a20008000100 */
[----:B------:R-:W-:Y:S01]  /*0a20*/  LOP3.LUT R22, R22, R11, RZ, 0xc0, !PT ;  /* 0x0000000b16167212 */ /* 0x000fe200078ec0ff */
[----:B------:R-:W-:Y:S01]  /*0a30*/  NOP ;  /* 0x0000000000007918 */ /* 0x000fe20000000000 */
[----:B------:R-:W-:Y:S05]  /*0a40*/  @!P2 BRA `(.L_x_4) ;  /* 0x000000000008a947 */ /* 0x000fea0003800000 */
[----:B-12---:R-:W-:Y:S01]  /*0a50*/  UCGABAR_ARV ;  /* 0x00000000000079c7 */ /* 0x006fe20008000000 */
[----:B------:R-:W-:Y:S05]  /*0a60*/  BRA `(.L_x_5) ;  /* 0x0000000000047947 */ /* 0x000fea0003800000 */
.L_x_4:
[----:B-12---:R-:W-:Y:S01]  /*0a70*/  NOP ;  /* 0x0000000000007918 */ /* 0x006fe20000000000 */
.L_x_5:
[----:B------:R-:W1:Y:S01]  /*0a80*/  LDC R2, c[0x0][0x65c] ;  /* 0x00019700ff027b82 */ /* 0x000e620000000800 */
[----:B------:R-:W-:Y:S01]  /*0a90*/  LOP3.LUT R5, R5, 0xfffff7ff, RZ, 0xc0, !PT ;  /* 0xfffff7ff05057812 */ /* 0x000fe200078ec0ff */
[----:B------:R-:W-:Y:S02]  /*0aa0*/  IMAD.U32 R10, RZ, RZ, UR8 ;  /* 0x00000008ff0a7e24 */ /* 0x000fe4000f8e00ff */
[----:B------:R-:W-:Y:S01]  /*0ab0*/  IMAD.MOV.U32 R11, RZ, RZ, RZ ;  /* 0x000000ffff0b7224 */ /* 0x000fe200078e00ff */
[----:B-1----:R-:W-:-:S13]  /*0ac0*/  ISETP.NE.AND P1, PT, R2, 0x1, PT ;  /* 0x000000010200780c */ /* 0x002fda0003f25270 */
[----:B------:R-:W1:Y:S01]  /*0ad0*/  @P1 LDC R17, c[0x0][0x10] ;  /* 0x00000400ff111b82 */ /* 0x000e620000000800 */
[----:B------:R-:W-:Y:S01]  /*0ae0*/  @P1 LOP3.LUT R5, R5, 0x800, RZ, 0xfc, !PT ;  /* 0x0000080005051812 */ /* 0x000fe200078efcff */
[----:B------:R-:W-:Y:S02]  /*0af0*/  @P1 IMAD.MOV.U32 R5, RZ, RZ, RZ ;  /* 0x000000ffff051224 */ /* 0x000fe400078e00ff */
[----:B------:R-:W-:-:S04]  /*0b00*/  @P1 IMAD.MOV.U32 R15, RZ, RZ, RZ ;  /* 0x000000ffff0f1224 */ /* 0x000fc800078e00ff */
[----:B------:R-:W2:Y:S01]  /*0b10*/  @!P1 LDC R13, c[0x0][0xc] ;  /* 0x00000300ff0d9b82 */ /* 0x000ea20000000800 */
[----:B0-----:R-:W-:Y:S01]  /*0b20*/  ULDC UR4, c[0x0][0xc] ;  /* 0x0000030000047ab9 */ /* 0x001fe20000000800 */
[----:B------:R-:W-:Y:S01]  /*0b30*/  ULDC UR5, c[0x0][0x10] ;  /* 0x0000040000057ab9 */ /* 0x000fe20000000800 */
[----:B------:R-:W-:Y:S01]  /*0b40*/  ULDC UR6, c[0x0][0x14] ;  /* 0x0000050000067ab9 */ /* 0x000fe20000000800 */
[----:B------:R-:W-:-:S04]  /*0b50*/  UIMAD.WIDE.U32 UR4, UR4, UR5, URZ ;  /* 0x00000005040472a5 */ /* 0x000fc8000f8e003f */
[----:B------:R-:W-:Y:S02]  /*0b60*/  UIMAD.WIDE.U32 UR36, UR4, UR6, URZ ;  /* 0x00000006042472a5 */ /* 0x000fe4000f8e003f */
[----:B------:R-:W-:-:S04]  /*0b70*/  UIMAD UR42, UR5, UR6, URZ ;  /* 0x00000006052a72a4 */ /* 0x000fc8000f8e023f */
[----:B------:R-:W-:Y:S01]  /*0b80*/  UIADD3 UR42, UR37, UR42, URZ ;  /* 0x0000002a252a7290 */ /* 0x000fe2000fffe03f */
[----:B-1----:R-:W-:-:S04]  /*0b90*/  @P1 IMAD.WIDE.U32 R16, R17, UR8, R4 ;  /* 0x0000000811101c25 */ /* 0x002fc8000f8e0004 */
[----:B------:R-:W-:Y:S02]  /*0ba0*/  @P1 IMAD.IADD R17, R17, 0x1, R15 ;  /* 0x0000000111111824 */ /* 0x000fe400078e020f */
[----:B--2---:R-:W-:-:S04]  /*0bb0*/  @!P1 IMAD.WIDE.U32 R10, R4, R13, R10 ;  /* 0x0000000d040a9225 */ /* 0x004fc800078e000a */
[----:B------:R-:W-:Y:S02]  /*0bc0*/  @!P1 IMAD.MOV.U32 R16, RZ, RZ, R10 ;  /* 0x000000ffff109224 */ /* 0x000fe400078e000a */
[----:B------:R-:W-:Y:S01]  /*0bd0*/  @!P1 IMAD.MOV.U32 R17, RZ, RZ, R11 ;  /* 0x000000ffff119224 */ /* 0x000fe200078e000b */
[----:B------:R-:W-:Y:S06]  /*0be0*/  @!P2 BRA `(.L_x_6) ;  /* 0x00000000000ca947 */ /* 0x000fec0003800000 */
[----:B------:R-:W-:Y:S01]  /*0bf0*/  UCGABAR_WAIT ;  /* 0x0000000000007dc7 */ /* 0x000fe20008000000 */
[----:B------:R-:W-:Y:S01]  /*0c00*/  CCTL.IVALL ;  /* 0x00000000ff00798f */ /* 0x000fe20002000000 */
[----:B------:R-:W-:Y:S05]  /*0c10*/  BRA `(.L_x_7) ;  /* 0x0000000000047947 */ /* 0x000fea0003800000 */
.L_x_6:
[----:B------:R-:W-:Y:S06]  /*0c20*/  BAR.SYNC.DEFER_BLOCKING 0x0 ;  /* 0x0000000000007b1d */ /* 0x000fec0000010000 */
.L_x_7:
[----:B------:R-:W-:Y:S05]  /*0c30*/  @!P3 BRA `(.L_x_8) ;  /* 0x0000006400ecb947 */ /* 0x000fea0003800000 */
[----:B------:R-:W-:-:S13]  /*0c40*/  ISETP.GT.U32.AND P0, PT, R8, 0x1, PT ;  /* 0x000000010800780c */ /* 0x000fda0003f04070 */
[----:B------:R-:W-:Y:S05]  /*0c50*/  @P0 EXIT ;  /* 0x000000000000094d */ /* 0x000fea0003800000 */
[----:B------:R-:W-:Y:S01]  /*0c60*/  ULDC.64 UR4, c[0x0][0x650] ;  /* 0x0001940000047ab9 */ /* 0x000fe20000000a00 */
[----:B------:R-:W-:Y:S01]  /*0c70*/  PRMT R3, RZ, 0x7610, R3 ;  /* 0x00007610ff037816 */ /* 0x000fe20000000003 */
[----:B------:R-:W-:Y:S01]  /*0c80*/  IMAD.MOV.U32 R109, RZ, RZ, -0x1 ;  /* 0xffffffffff6d7424 */ /* 0x000fe200078e00ff */
[----:B------:R-:W-:Y:S01]  /*0c90*/  ISETP.GE.U32.AND P0, PT, R16, UR4, PT ;  /* 0x0000000410007c0c */ /* 0x000fe2000bf06070 */
[----:B------:R-:W-:Y:S02]  /*0ca0*/  IMAD.MOV.U32 R102, RZ, RZ, -0x1 ;  /* 0xffffffffff667424 */ /* 0x000fe400078e00ff */
[----:B------:R-:W-:Y:S01]  /*0cb0*/  IMAD.MOV.U32 R23, RZ, RZ, -0x1 ;  /* 0xffffffffff177424 */ /* 0x000fe200078e00ff */
[----:B------:R-:W-:-:S13]  /*0cc0*/  ISETP.GE.U32.AND.EX P0, PT, R17, UR5, PT, P0 ;  /* 0x0000000511007c0c */ /* 0x000fda000bf06100 */
[----:B------:R-:W-:Y:S05]  /*0cd0*/  @P0 BRA `(.L_x_9) ;  /* 0x00000004002c0947 */ /* 0x000fea0003800000 */
[----:B------:R-:W0:Y:S01]  /*0ce0*/  LDC.64 R26, c[0x0][0x628] ;  /* 0x00018a00ff1a7b82 */ /* 0x000e220000000a00 */
[----:B------:R-:W-:Y:S02]  /*0cf0*/  IMAD.MOV.U32 R10, RZ, RZ, R16 ;  /* 0x000000ffff0a7224 */ /* 0x000fe400078e0010 */
[----:B------:R-:W-:-:S05]  /*0d00*/  IMAD.MOV.U32 R11, RZ, RZ, R17 ;  /* 0x000000ffff0b7224 */ /* 0x000fca00078e0011 */
[----:B------:R-:W1:Y:S08]  /*0d10*/  LDC R8, c[0x0][0x630] ;  /* 0x00018c00ff087b82 */ /* 0x000e700000000800 */
[----:B------:R-:W2:Y:S01]  /*0d20*/  LDC.64 R28, c[0x0][0x620] ;  /* 0x00018800ff1c7b82 */ /* 0x000ea20000000a00 */
[----:B0-----:R-:W-:-:S04]  /*0d30*/  ISETP.NE.U32.AND P0, PT, R26, RZ, PT ;  /* 0x000000ff1a00720c */ /* 0x001fc80003f05070 */
[----:B------:R-:W-:-:S13]  /*0d40*/  ISETP.NE.AND.EX P0, PT, R27, RZ, PT, P0 ;  /* 0x000000ff1b00720c */ /* 0x000fda0003f05300 */
[----:B-12---:R-:W-:Y:S05]  /*0d50*/  @!P0 BRA `(.L_x_10) ;  /* 0x0000000000288947 */ /* 0x006fea0003800000 */
[----:B------:R-:W0:Y:S02]  /*0d60*/  LDC R3, c[0x0][0x634] ;  /* 0x00018d00ff037b82 */ /* 0x000e240000000800 */
[----:B0-----:R-:W-:-:S05]  /*0d70*/  IADD3 R3, P0, R16, R3, RZ ;  /* 0x0000000310037210 */ /* 0x001fca0007f1e0ff */
[----:B------:R-:W-:-:S04]  /*0d80*/  IMAD.X R21, RZ, RZ, R17, P0 ;  /* 0x000000ffff157224 */ /* 0x000fc800000e0611 */
[----:B------:R-:W-:-:S04]  /*0d90*/  IMAD.WIDE.U32 R10, R21, R26, RZ ;  /* 0x0000001a150a7225 */ /* 0x000fc800078e00ff */
[----:B------:R-:W-:-:S04]  /*0da0*/  IMAD.WIDE.U32 R12, P0, R3, R27, R10 ;  /* 0x0000001b030c7225 */ /* 0x000fc8000780000a */
[----:B------:R-:W-:-:S04]  /*0db0*/  IMAD.WIDE.U32 R10, R3, R26, RZ ;  /* 0x0000001a030a7225 */ /* 0x000fc800078e00ff */
[----:B------:R-:W-:Y:S01]  /*0dc0*/  IMAD.X R15, RZ, RZ, RZ, P0 ;  /* 0x000000ffff0f7224 */ /* 0x000fe200000e06ff */
[----:B------:R-:W-:Y:S01]  /*0dd0*/  IADD3 RZ, P0, R11, R12, RZ ;  /* 0x0000000c0bff7210 */ /* 0x000fe20007f1e0ff */
[----:B------:R-:W-:-:S04]  /*0de0*/  IMAD.MOV.U32 R14, RZ, RZ, R13 ;  /* 0x000000ffff0e7224 */ /* 0x000fc800078e000d */
[----:B------:R-:W-:-:S08]  /*0df0*/  IMAD.WIDE.U32.X R10, R21, R27, R14, P0 ;  /* 0x0000001b150a7225 */ /* 0x000fd000000e040e */
.L_x_10:
[----:B------:R-:W0:Y:S01]  /*0e00*/  LDC.64 R32, c[0x0][0x640] ;  /* 0x00019000ff207b82 */ /* 0x000e220000000a00 */
[--C-:B------:R-:W-:Y:S01]  /*0e10*/  SHF.R.U64 R27, R10, R8, R11.reuse ;  /* 0x000000080a1b7219 */ /* 0x100fe2000000120b */
[----:B------:R-:W-:Y:S01]  /*0e20*/  IMAD R31, R9, R24, R4 ;  /* 0x00000018091f7224 */ /* 0x000fe200078e0204 */
[----:B------:R-:W-:Y:S01]  /*0e30*/  SHF.R.U32.HI R3, RZ, R8, R11 ;  /* 0x00000008ff037219 */ /* 0x000fe2000001160b */
[----:B------:R-:W-:Y:S01]  /*0e40*/  IMAD.MOV.U32 R23, RZ, RZ, 0x1 ;  /* 0x00000001ff177424 */ /* 0x000fe200078e00ff */
[----:B------:R-:W-:-:S03]  /*0e50*/  IADD3 R5, P0, RZ, -R27, RZ ;  /* 0x8000001bff057210 */ /* 0x000fc60007f1e0ff */
[----:B------:R-:W1:Y:S02]  /*0e60*/  LDC R12, c[0x0][0x618] ;  /* 0x00018600ff0c7b82 */ /* 0x000e640000000800 */
[----:B------:R-:W-:Y:S02]  /*0e70*/  IMAD.X R3, RZ, RZ, ~R3, P0 ;  /* 0x000000ffff037224 */ /* 0x000fe400000e0e03 */
[----:B------:R-:W-:-:S04]  /*0e80*/  IMAD.WIDE.U32 R10, R5, R28, R16 ;  /* 0x0000001c050a7225 */ /* 0x000fc800078e0010 */
[----:B------:R-:W2:Y:S01]  /*0e90*/  LDC R20, c[0x0][0x608] ;  /* 0x00018200ff147b82 */ /* 0x000ea20000000800 */
[----:B------:R-:W-:Y:S02]  /*0ea0*/  IMAD R8, R3, R28, RZ ;  /* 0x0000001c03087224 */ /* 0x000fe400078e02ff */
[----:B------:R-:W-:Y:S02]  /*0eb0*/  IMAD.MOV.U32 R3, RZ, RZ, -0x1 ;  /* 0xffffffffff037424 */ /* 0x000fe400078e00ff */
[----:B------:R-:W-:-:S03]  /*0ec0*/  IMAD R5, R5, R29, R8 ;  /* 0x0000001d05057224 */ /* 0x000fc600078e0208 */
[----:B------:R-:W3:Y:S01]  /*0ed0*/  LDC R30, c[0x0][0x658] ;  /* 0x00019600ff1e7b82 */ /* 0x000ee20000000800 */
[----:B------:R-:W-:Y:S01]  /*0ee0*/  IMAD.IADD R5, R11, 0x1, R5 ;  /* 0x000000010b057824 */ /* 0x000fe200078e0205 */
[----:B0-----:R-:W-:-:S04]  /*0ef0*/  ISETP.NE.U32.AND P0, PT, R32, RZ, PT ;  /* 0x000000ff2000720c */ /* 0x001fc80003f05070 */
[----:B------:R-:W-:Y:S02]  /*0f00*/  ISETP.NE.AND.EX P0, PT, R33, RZ, PT, P0 ;  /* 0x000000ff2100720c */ /* 0x000fe40003f05300 */
[----:B------:R-:W0:Y:S01]  /*0f10*/  LDC R26, c[0x0][0x600] ;  /* 0x00018000ff1a7b82 */ /* 0x000e220000000800 */
[-CC-:B-1----:R-:W-:Y:S02]  /*0f20*/  SHF.R.U64 R14, R10, R12.reuse, R5.reuse ;  /* 0x0000000c0a0e7219 */ /* 0x182fe40000001205 */
[----:B------:R-:W-:-:S05]  /*0f30*/  SHF.R.U32.HI R5, RZ, R12, R5 ;  /* 0x0000000cff057219 */ /* 0x000fca0000011605 */
[----:B------:R-:W1:Y:S01]  /*0f40*/  LDC R15, c[0x0][0x648] ;  /* 0x00019200ff0f7b82 */ /* 0x000e620000000800 */
[-CC-:B--2---:R-:W-:Y:S02]  /*0f50*/  SHF.R.U64 R29, R14, R20.reuse, R5.reuse ;  /* 0x000000140e1d7219 */ /* 0x184fe40000001205 */
[----:B------:R-:W-:-:S05]  /*0f60*/  SHF.R.U32.HI R5, RZ, R20, R5 ;  /* 0x00000014ff057219 */ /* 0x000fca0000011605 */
[----:B------:R-:W2:Y:S01]  /*0f70*/  LDC R21, c[0x0][0x638] ;  /* 0x00018e00ff157b82 */ /* 0x000ea20000000800 */
[-CC-:B---3--:R-:W-:Y:S02]  /*0f80*/  SHF.R.U64 R20, R29, R30.reuse, R5.reuse ;  /* 0x0000001e1d147219 */ /* 0x188fe40000001205 */
[-C--:B------:R-:W-:Y:S02]  /*0f90*/  SHF.L.U32 R3, R3, R30.reuse, RZ ;  /* 0x0000001e03037219 */ /* 0x080fe400000006ff */
[----:B------:R-:W-:Y:S01]  /*0fa0*/  SHF.R.U32.HI R5, RZ, R30, R5 ;  /* 0x0000001eff057219 */ /* 0x000fe20000011605 */
[----:B------:R-:W-:Y:S01]  /*0fb0*/  IMAD.MOV.U32 R4, RZ, RZ, R20 ;  /* 0x000000ffff047224 */ /* 0x000fe200078e0014 */
[----:B------:R-:W-:Y:S01]  /*0fc0*/  LOP3.LUT R12, RZ, R3, RZ, 0x33, !PT ;  /* 0x00000003ff0c7212 */ /* 0x000fe200078e33ff */
[----:B------:R-:W3:Y:S01]  /*0fd0*/  LDC R25, c[0x0][0x610] ;  /* 0x00018400ff197b82 */ /* 0x000ee20000000800 */
[----:B------:R-:W-:Y:S05]  /*0fe0*/  @!P0 BRA `(.L_x_11) ;  /* 0x0000000000288947 */ /* 0x000fea0003800000 */
[----:B------:R-:W4:Y:S02]  /*0ff0*/  LDC R3, c[0x0][0x64c] ;  /* 0x00019300ff037b82 */ /* 0x000f240000000800 */
[----:B----4-:R-:W-:-:S05]  /*1000*/  IADD3 R3, P0, R20, R3, RZ ;  /* 0x0000000314037210 */ /* 0x010fca0007f1e0ff */
        /* <DEDUP_REMOVED lines=8> */
.L_x_11:
[----:B-1----:R-:W-:Y:S01]  /*1090*/  SHF.R.U64 R4, R4, R15, R5 ;  /* 0x0000000f04047219 */ /* 0x002fe20000001205 */
[----:B0-----:R-:W-:Y:S01]  /*10a0*/  VIADD R5, R26, 0xffffffff ;  /* 0xffffffff1a057836 */ /* 0x001fe20000000000 */
[----:B------:R-:W-:Y:S01]  /*10b0*/  SHF.L.U32 R3, R23, R30, RZ ;  /* 0x0000001e17037219 */ /* 0x000fe200000006ff */
[----:B------:R-:W-:Y:S01]  /*10c0*/  IMAD.MOV.U32 R23, RZ, RZ, R27 ;  /* 0x000000ffff177224 */ /* 0x000fe200078e001b */
[----:B------:R-:W-:Y:S01]  /*10d0*/  LOP3.LUT R12, R29, R12, RZ, 0xc0, !PT ;  /* 0x0000000c1d0c7212 */ /* 0x000fe200078ec0ff */
[----:B------:R-:W-:Y:S01]  /*10e0*/  IMAD.MOV R8, RZ, RZ, -R4 ;  /* 0x000000ffff087224 */ /* 0x000fe200078e0a04 */
[----:B------:R-:W-:Y:S02]  /*10f0*/  SEL R6, R6, R31, !P1 ;  /* 0x0000001f06067207 */ /* 0x000fe40004800000 */
[----:B------:R-:W-:Y:S01]  /*1100*/  LOP3.LUT R5, R14, R5, RZ, 0xc0, !PT ;  /* 0x000000050e057212 */ /* 0x000fe200078ec0ff */
[----:B------:R-:W-:Y:S02]  /*1110*/  IMAD R9, R3, R4, R12 ;  /* 0x0000000403097224 */ /* 0x000fe400078e020c */
[----:B--2---:R-:W-:-:S02]  /*1120*/  IMAD R3, R8, R21, R20 ;  /* 0x0000001508037224 */ /* 0x004fc400078e0214 */
[----:B---3--:R-:W-:Y:S02]  /*1130*/  IMAD R6, R9, R25, R6 ;  /* 0x0000001909067224 */ /* 0x008fe400078e0206 */
[----:B------:R-:W-:Y:S02]  /*1140*/  IMAD R109, R3, R26, R5 ;  /* 0x0000001a036d7224 */ /* 0x000fe400078e0205 */
[----:B------:R-:W-:-:S03]  /*1150*/  IMAD.MOV.U32 R4, RZ, RZ, 0x1 ;  /* 0x00000001ff047424 */ /* 0x000fc600078e00ff */
[----:B------:R-:W-:Y:S02]  /*1160*/  SEL R102, R109, R6, !P1 ;  /* 0x000000066d667207 */ /* 0x000fe40004800000 */
[----:B------:R-:W-:Y:S02]  /*1170*/  PRMT R3, R4, 0x7610, R3 ;  /* 0x0000761004037816 */ /* 0x000fe40000000003 */
[----:B------:R-:W-:-:S07]  /*1180*/  SEL R109, R6, R109, !P1 ;  /* 0x0000006d066d7207 */ /* 0x000fce0004800000 */
.L_x_9:
[----:B------:R-:W-:-:S08]  /*1190*/  NOP ;  /* 0x0000000000007918 */ /* 0x000fd00000000000 */
[----:B------:R-:W0:Y:S02]  /*11a0*/  USETMAXREG.TRY_ALLOC.CTAPOOL UP0, 0xe8 ;  /* 0x000000e8000079c8 */ /* 0x000e240008000600 */
[----:B0-----:R-:W-:-:S13]  /*11b0*/  PLOP3.LUT P0, PT, PT, PT, UP0, 0x80, 0x0 ;  /* 0x000000000000781c */ /* 0x001fda0003f0f008 */
[----:B------:R-:W-:Y:S05]  /*11c0*/  @!P0 BRA `(.L_x_9) ;  /* 0xfffffffc00f08947 */ /* 0x000fea000383ffff */
[----:B------:R-:W-:Y:S01]  /*11d0*/  ULDC.64 UR4, c[0x0][0x598] ;  /* 0x0001660000047ab9 */ /* 0x000fe20000000a00 */
[----:B------:R-:W-:Y:S01]  /*11e0*/  ULDC.64 UR38, c[0x0][0x208] ;  /* 0x0000820000267ab9 */ /* 0x000fe20000000a00 */
[----:B------:R-:W-:-:S04]  /*11f0*/  ISETP.NE.U32.AND P0, PT, RZ, UR4, PT ;  /* 0x00000004ff007c0c */ /* 0x000fc8000bf05070 */
[----:B------:R-:W-:-:S13]  /*1200*/  ISETP.NE.AND.EX P0, PT, RZ, UR5, PT, P0 ;  /* 0x00000005ff007c0c */ /* 0x000fda000bf05300 */
[----:B------:R-:W-:Y:S05]  /*1210*/  @!P0 BRA `(.L_x_12) ;  /* 0x00000000001c8947 */ /* 0x000fea0003800000 */
[----:B------:R-:W0:Y:S02]  /*1220*/  LDC.64 R4, c[0x0][0x598] ;  /* 0x00016600ff047b82 */ /* 0x000e240000000a00 */
[----:B0-----:R-:W2:Y:S02]  /*1230*/  LDG.E.64 R4, desc[UR38][R4.64] ;  /* 0x0000002604047981 */ /* 0x001ea4000c1e1b00 */
[----:B--2---:R-:W-:-:S04]  /*1240*/  ISETP.NE.U32.AND P0, PT, R4, RZ, PT ;  /* 0x000000ff0400720c */ /* 0x004fc80003f05070 */
[----:B------:R-:W-:-:S13]  /*1250*/  ISETP.NE.AND.EX P0, PT, R5, RZ, PT, P0 ;  /* 0x000000ff0500720c */ /* 0x000fda0003f05300 */
[----:B------:R-:W-:Y:S05]  /*1260*/  @!P0 BRA `(.L_x_12) ;  /* 0x0000000000088947 */ /* 0x000fea0003800000 */
[----:B------:R0:W5:Y:S01]  /*1270*/  LD.E R90, desc[UR38][R4.64] ;  /* 0x00000026045a7980 */ /* 0x000162000c101900 */
[----:B------:R-:W-:Y:S05]  /*1280*/  BRA `(.L_x_13) ;  /* 0x0000000000247947 */ /* 0x000fea0003800000 */
.L_x_12:
[----:B------:R-:W-:Y:S02]  /*1290*/  ULDC.64 UR4, c[0x0][0x588] ;  /* 0x0001620000047ab9 */ /* 0x000fe40000000a00 */
[----:B------:R-:W-:-:S04]  /*12a0*/  ISETP.NE.U32.AND P0, PT, RZ, UR4, PT ;  /* 0x00000004ff007c0c */ /* 0x000fc8000bf05070 */
[----:B------:R-:W-:-:S13]  /*12b0*/  ISETP.NE.AND.EX P0, PT, RZ, UR5, PT, P0 ;  /* 0x00000005ff007c0c */ /* 0x000fda000bf05300 */
[----:B------:R-:W-:Y:S05]  /*12c0*/  @!P0 BRA `(.L_x_14) ;  /* 0x00000000000c8947 */ /* 0x000fea0003800000 */
[----:B------:R-:W0:Y:S02]  /*12d0*/  LDC.64 R90, c[0x0][0x588] ;  /* 0x00016200ff5a7b82 */ /* 0x000e240000000a00 */
[----:B0-----:R1:W5:Y:S01]  /*12e0*/  LDG.E R90, desc[UR38][R90.64] ;  /* 0x000000265a5a7981 */ /* 0x001362000c1e1900 */
[----:B------:R-:W-:Y:S05]  /*12f0*/  BRA `(.L_x_13) ;  /* 0x0000000000087947 */ /* 0x000fea0003800000 */
.L_x_14:
[----:B------:R-:W-:Y:S02]  /*1300*/  ULDC UR4, c[0x0][0x580] ;  /* 0x0001600000047ab9 */ /* 0x000fe40000000800 */
[----:B------:R-:W-:-:S07]  /*1310*/  IMAD.U32 R90, RZ, RZ, UR4 ;  /* 0x00000004ff5a7e24 */ /* 0x000fce000f8e00ff */
.L_x_13:
[----:B------:R-:W-:Y:S02]  /*1320*/  ULDC.64 UR4, c[0x0][0x5a0] ;  /* 0x0001680000047ab9 */ /* 0x000fe40000000a00 */
[----:B------:R-:W-:-:S04]  /*1330*/  ISETP.NE.U32.AND P0, PT, RZ, UR4, PT ;  /* 0x00000004ff007c0c */ /* 0x000fc8000bf05070 */
[----:B------:R-:W-:-:S13]  /*1340*/  ISETP.NE.AND.EX P0, PT, RZ, UR5, PT, P0 ;  /* 0x00000005ff007c0c */ /* 0x000fda000bf05300 */
[----:B------:R-:W-:Y:S05]  /*1350*/  @!P0 BRA `(.L_x_15) ;  /* 0x00000000001c8947 */ /* 0x000fea0003800000 */
[----:B0-----:R-:W0:Y:S02]  /*1360*/  LDC.64 R4, c[0x0][0x5a0] ;  /* 0x00016800ff047b82 */ /* 0x001e240000000a00 */
[----:B0-----:R-:W2:Y:S02]  /*1370*/  LDG.E.64 R4, desc[UR38][R4.64] ;  /* 0x0000002604047981 */ /* 0x001ea4000c1e1b00 */
[----:B--2---:R-:W-:-:S04]  /*1380*/  ISETP.NE.U32.AND P0, PT, R4, RZ, PT ;  /* 0x000000ff0400720c */ /* 0x004fc80003f05070 */
[----:B------:R-:W-:-:S13]  /*1390*/  ISETP.NE.AND.EX P0, PT, R5, RZ, PT, P0 ;  /* 0x000000ff0500720c */ /* 0x000fda0003f05300 */
[----:B------:R-:W-:Y:S05]  /*13a0*/  @!P0 BRA `(.L_x_15) ;  /* 0x0000000000088947 */ /* 0x000fea0003800000 */
[----:B-1----:R0:W5:Y:S01]  /*13b0*/  LD.E R91, desc[UR38][R4.64] ;  /* 0x00000026045b7980 */ /* 0x002162000c101900 */
[----:B------:R-:W-:Y:S05]  /*13c0*/  BRA `(.L_x_16) ;  /* 0x0000000000247947 */ /* 0x000fea0003800000 */
.L_x_15:
[----:B------:R-:W-:Y:S02]  /*13d0*/  ULDC.64 UR4, c[0x0][0x590] ;  /* 0x0001640000047ab9 */ /* 0x000fe40000000a00 */
[----:B------:R-:W-:-:S04]  /*13e0*/  ISETP.NE.U32.AND P0, PT, RZ, UR4, PT ;  /* 0x00000004ff007c0c */ /* 0x000fc8000bf05070 */
[----:B------:R-:W-:-:S13]  /*13f0*/  ISETP.NE.AND.EX P0, PT, RZ, UR5, PT, P0 ;  /* 0x00000005ff007c0c */ /* 0x000fda000bf05300 */
[----:B------:R-:W-:Y:S05]  /*1400*/  @!P0 BRA `(.L_x_17) ;  /* 0x00000000000c8947 */ /* 0x000fea0003800000 */
[----:B0-----:R-:W1:Y:S02]  /*1410*/  LDC.64 R4, c[0x0][0x590] ;  /* 0x00016400ff047b82 */ /* 0x001e640000000a00 */
[----:B-1----:R1:W5:Y:S01]  /*1420*/  LDG.E R91, desc[UR38][R4.64] ;  /* 0x00000026045b7981 */ /* 0x002362000c1e1900 */
[----:B------:R-:W-:Y:S05]  /*1430*/  BRA `(.L_x_16) ;  /* 0x0000000000087947 */ /* 0x000fea0003800000 */
.L_x_17:
[----:B------:R-:W-:Y:S02]  /*1440*/  ULDC UR4, c[0x0][0x584] ;  /* 0x0001610000047ab9 */ /* 0x000fe40000000800 */
[----:B-1----:R-:W-:-:S07]  /*1450*/  IMAD.U32 R91, RZ, RZ, UR4 ;  /* 0x00000004ff5b7e24 */ /* 0x002fce000f8e00ff */
.L_x_16:
[----:B------:R-:W-:-:S13]  /*1460*/  LOP3.LUT P0, RZ, R3, 0xff, RZ, 0xc0, !PT ;  /* 0x000000ff03ff7812 */ /* 0x000fda000780c0ff */
[----:B------:R-:W-:Y:S05]  /*1470*/  @!P0 EXIT ;  /* 0x000000000000894d */ /* 0x000fea0003800000 */
[----:B------:R-:W2:Y:S01]  /*1480*/  LDC R96, c[0x0][0x658] ;  /* 0x00019600ff607b82 */ /* 0x000ea20000000800 */
[----:B------:R-:W-:Y:S01]  /*1490*/  ULDC.64 UR6, c[0x0][0x288] ;  /* 0x0000a20000067ab9 */ /* 0x000fe20000000a00 */
[----:B------:R-:W-:Y:S01]  /*14a0*/  LOP3.LUT R7, R7, 0x1, RZ, 0xc0, !PT ;  /* 0x0000000107077812 */ /* 0x000fe200078ec0ff */
[----:B------:R-:W-:Y:S01]  /*14b0*/  UIADD3 UR4, UR7, 0xf, URZ ;  /* 0x0000000f07047890 */ /* 0x000fe2000fffe03f */
[----:B------:R-:W-:Y:S01]  /*14c0*/  SHF.R.U32.HI R3, RZ, 0x2, R98 ;  /* 0x00000002ff037819 */ /* 0x000fe20000011662 */
[----:B01----:R-:W-:Y:S01]  /*14d0*/  IMAD.U32 R4, RZ, RZ, UR6 ;  /* 0x00000006ff047e24 */ /* 0x003fe2000f8e00ff */
[----:B------:R-:W-:Y:S01]  /*14e0*/  SHF.R.U32.HI R0, RZ, 0x1, R0 ;  /* 0x00000001ff007819 */ /* 0x000fe20000011600 */
[----:B------:R-:W-:Y:S01]  /*14f0*/  USHF.R.S32.HI UR5, URZ, 0x1f, UR4 ;  /* 0x0000001f3f057899 */ /* 0x000fe20008011404 */
[----:B------:R-:W0:Y:S01]  /*1500*/  LDC.64 R92, c[0x0][0x5c8] ;  /* 0x00017200ff5c7b82 */ /* 0x000e220000000a00 */
[----:B------:R-:W-:Y:S01]  /*1510*/  LOP3.LUT R97, R98, 0x3, RZ, 0xc0, !PT ;  /* 0x0000000362617812 */ /* 0x000fe200078ec0ff */
[----:B------:R-:W-:Y:S01]  /*1520*/  IMAD.SHL.U32 R88, R7, 0x40, RZ ;  /* 0x0000004007587824 */ /* 0x000fe200078e00ff */
[----:B------:R-:W-:Y:S01]  /*1530*/  LOP3.LUT R3, R3, 0x7, RZ, 0xc0, !PT ;  /* 0x0000000703037812 */ /* 0x000fe200078ec0ff */
[----:B------:R-:W-:Y:S01]  /*1540*/  ULEA.HI UR5, UR5, UR4, URZ, 0x4 ;  /* 0x0000000405057291 */ /* 0x000fe2000f8f203f */
[----:B------:R-:W-:Y:S01]  /*1550*/  LOP3.LUT R0, R0, 0x30, RZ, 0xc0, !PT ;  /* 0x0000003000007812 */ /* 0x000fe200078ec0ff */
[----:B------:R-:W-:Y:S01]  /*1560*/  IMAD R97, R97, -0x2, R4 ;  /* 0xfffffffe61617824 */ /* 0x000fe200078e0204 */
[--C-:B------:R-:W-:Y:S01]  /*1570*/  LOP3.LUT R88, R88, 0x40, R3.reuse, 0xe2, !PT ;  /* 0x0000004058587812 */ /* 0x100fe200078ee203 */
[----:B------:R-:W-:Y:S01]  /*1580*/  USHF.R.S32.HI UR43, URZ, 0x4, UR5 ;  /* 0x000000043f2b7899 */ /* 0x000fe20008011405 */
[----:B------:R-:W-:Y:S01]  /*1590*/  IADD3 R4, RZ, -R0, -R3 ;  /* 0x80000000ff047210 */ /* 0x000fe20007ffe803 */
[----:B------:R-:W-:Y:S01]  /*15a0*/  IMAD.MOV.U32 R3, RZ, RZ, -0x1 ;  /* 0xffffffffff037424 */ /* 0x000fe200078e00ff */
[----:B------:R-:W-:Y:S01]  /*15b0*/  LOP3.LUT R99, R98, 0x80, RZ, 0xc0, !PT ;  /* 0x0000008062637812 */ /* 0x000fe200078ec0ff */
[----:B------:R-:W-:Y:S01]  /*15c0*/  IMAD.MOV.U32 R5, RZ, RZ, 0x1 ;  /* 0x00000001ff057424 */ /* 0x000fe200078e00ff */
[----:B------:R-:W-:Y:S01]  /*15d0*/  UISETP.LT.AND UP0, UPT, UR43, 0x1, UPT ;  /* 0x000000012b00788c */ /* 0x000fe2000bf01270 */
[----:B------:R-:W-:Y:S01]  /*15e0*/  IMAD R4, R7, -0x40, R4 ;  /* 0xffffffc007047824 */ /* 0x000fe200078e0204 */
[----:B------:R-:W-:Y:S01]  /*15f0*/  ULDC UR4, c[0x0][0x284] ;  /* 0x0000a10000047ab9 */ /* 0x000fe20000000800 */
[----:B--2---:R-:W-:Y:S01]  /*1600*/  SHF.L.U32 R3, R3, R96, RZ ;  /* 0x0000006003037219 */ /* 0x004fe200000006ff */
[----:B------:R-:W-:Y:S01]  /*1610*/  USEL UR44, UR43, 0x1, UP0 ;  /* 0x000000012b2c7887 */ /* 0x000fe20008000000 */
[----:B------:R-:W-:Y:S01]  /*1620*/  LOP3.LUT R88, R88, R0, RZ, 0xfc, !PT ;  /* 0x0000000058587212 */ /* 0x000fe200078efcff */
[----:B------:R-:W-:Y:S01]  /*1630*/  IMAD.SHL.U32 R98, R98, 0x2, RZ ;  /* 0x0000000262627824 */ /* 0x000fe200078e00ff */
[----:B------:R-:W-:Y:S01]  /*1640*/  SHF.L.U32 R96, R5, R96, RZ ;  /* 0x0000006005607219 */ /* 0x000fe200000006ff */
[----:B------:R-:W-:Y:S01]  /*1650*/  VIADD R101, R4, UR4 ;  /* 0x0000000404657c36 */ /* 0x000fe20008000000 */
[----:B------:R-:W-:Y:S01]  /*1660*/  LOP3.LUT R114, R18, 0x1, RZ, 0xfc, !PT ;  /* 0x0000000112727812 */ /* 0x000fe200078efcff */
[----:B------:R-:W-:Y:S01]  /*1670*/  IMAD.MOV.U32 R89, RZ, RZ, RZ ;  /* 0x000000ffff597224 */ /* 0x000fe200078e00ff */
[C-C-:B0-----:R-:W-:Y:S01]  /*1680*/  SHF.L.U64.HI R94, R92.reuse, 0x7, R93.reuse ;  /* 0x000000075c5e7819 */ /* 0x141fe2000001025d */
[----:B------:R-:W-:Y:S01]  /*1690*/  UIADD3 UR44, UR43, -UR44, URZ ;  /* 0x8000002c2b2c7290 */ /* 0x000fe2000fffe03f */
[C---:B------:R-:W-:Y:S01]  /*16a0*/  SHF.L.U64.HI R95, R92.reuse, 0x3, R93 ;  /* 0x000000035c5f7819 */ /* 0x040fe2000001025d */
[C---:B------:R-:W-:Y:S01]  /*16b0*/  IMAD.SHL.U32 R93, R92.reuse, 0x80, RZ ;  /* 0x000000805c5d7824 */ /* 0x040fe200078e00ff */
[----:B------:R-:W-:Y:S01]  /*16c0*/  SHF.R.U32.HI R99, RZ, 0x7, R99 ;  /* 0x00000007ff637819 */ /* 0x000fe20000011663 */
[----:B------:R-:W-:Y:S01]  /*16d0*/  IMAD.SHL.U32 R92, R92, 0x8, RZ ;  /* 0x000000085c5c7824 */ /* 0x000fe200078e00ff */
[----:B------:R-:W-:Y:S01]  /*16e0*/  LOP3.LUT R100, RZ, R3, RZ, 0x33, !PT ;  /* 0x00000003ff647212 */ /* 0x000fe200078e33ff */
[----:B------:R-:W-:Y:S01]  /*16f0*/  UMOV UR40, URZ ;  /* 0x0000003f00287c82 */ /* 0x000fe20008000000 */
[----:B------:R-:W-:-:S05]  /*1700*/  UMOV UR41, URZ ;  /* 0x0000003f00297c82 */ /* 0x000fca0008000000 */
.L_x_161:
[----:B0-----:R-:W0:Y:S01]  /*1710*/  SHFL.IDX PT, R0, R99, RZ, 0x1f ;  /* 0x00001fff63007589 */ /* 0x001e2200000e0000 */
[----:B-1----:R-:W1:Y:S01]  /*1720*/  S2UR UR6, SR_CgaCtaId ;  /* 0x00000000000679c3 */ /* 0x002e620000008800 */
[----:B------:R-:W-:Y:S01]  /*1730*/  UMOV UR45, 0x400 ;  /* 0x00000400002d7882 */ /* 0x000fe20000000000 */
[----:B0-----:R-:W-:Y:S01]  /*1740*/  R2UR UR4, R0 ;  /* 0x00000000000472ca */ /* 0x001fe200000e0000 */
[----:B-1----:R-:W-:-:S12]  /*1750*/  ULEA UR45, UR6, UR45, 0x18 ;  /* 0x0000002d062d7291 */ /* 0x002fd8000f8ec03f */
[----:B------:R-:W-:-:S04]  /*1760*/  ULEA.HI UR5, UR4, UR4, URZ, 0x1 ;  /* 0x0000000404057291 */ /* 0x000fc8000f8f083f */
[----:B------:R-:W-:-:S04]  /*1770*/  ULOP3.LUT UR5, UR5, 0x1ffffe, URZ, 0xc0, !UPT ;  /* 0x001ffffe05057892 */ /* 0x000fc8000f8ec03f */
[----:B------:R-:W-:-:S03]  /*1780*/  UIADD3 UR5, UR4, -UR5, URZ ;  /* 0x8000000504057290 */ /* 0x000fc6000fffe03f */
[----:B------:R-:W-:Y:S01]  /*1790*/  ULDC UR4, c[0x0][0x28c] ;  /* 0x0000a30000047ab9 */ /* 0x000fe20000000800 */
[----:B------:R-:W-:Y:S01]  /*17a0*/  ULEA UR5, UR5, UR45, 0xb ;  /* 0x0000002d05057291 */ /* 0x000fe2000f8e583f */
[----:B------:R-:W-:-:S03]  /*17b0*/  ISETP.LT.AND P0, PT, RZ, UR4, PT ;  /* 0x00000004ff007c0c */ /* 0x000fc6000bf01270 */
[----:B------:R-:W-:-:S04]  /*17c0*/  UIADD3 UR5, UR5, 0x280, URZ ;  /* 0x0000028005057890 */ /* 0x000fc8000fffe03f */
[----:B------:R-:W-:-:S04]  /*17d0*/  USHF.R.U32.HI UR5, URZ, 0x4, UR5 ;  /* 0x000000043f057899 */ /* 0x000fc80008011605 */
[----:B------:R-:W-:-:S04]  /*17e0*/  ULOP3.LUT UR5, UR5, 0x3fff, URZ, 0xc0, !UPT ;  /* 0x00003fff05057892 */ /* 0x000fc8000f8ec03f */
[----:B------:R-:W-:Y:S01]  /*17f0*/  ULOP3.LUT UR46, UR5, 0x10000, URZ, 0xfc, !UPT ;  /* 0x00010000052e7892 */ /* 0x000fe2000f8efc3f */
[----:B--2345:R-:W-:Y:S11]  /*1800*/  @P0 BRA `(.L_x_18) ;  /* 0x0000000000400947 */ /* 0x03cff60003800000 */
[----:B------:R-:W-:Y:S01]  /*1810*/  MOV R0, 0x0 ;  /* 0x0000000000007802 */ /* 0x000fe20000000f00 */
[----:B------:R-:W-:Y:S01]  /*1820*/  ULDC.64 UR4, c[0x4][0x68] ;  /* 0x01001a0000047ab9 */ /* 0x000fe20000000a00 */
[----:B------:R-:W-:Y:S01]  /*1830*/  ULDC.64 UR6, c[0x4][0x8] ;  /* 0x0100020000067ab9 */ /* 0x000fe20000000a00 */
[----:B------:R-:W-:Y:S01]  /*1840*/  IMAD.U32 R4, RZ, RZ, UR4 ;  /* 0x00000004ff047e24 */ /* 0x000fe2000f8e00ff */
[----:B------:R0:W1:Y:S01]  /*1850*/  LDC.64 R14, c[0x4][R0] ;  /* 0x01000000000e7b82 */ /* 0x0000620000000a00 */
[----:B------:R-:W-:Y:S01]  /*1860*/  IMAD.U32 R5, RZ, RZ, UR5 ;  /* 0x00000005ff057e24 */ /* 0x000fe2000f8e00ff */
[----:B------:R-:W-:Y:S01]  /*1870*/  ULDC.64 UR4, c[0x4][0x70] ;  /* 0x01001c0000047ab9 */ /* 0x000fe20000000a00 */
[----:B------:R-:W-:Y:S02]  /*1880*/  IMAD.U32 R10, RZ, RZ, UR6 ;  /* 0x00000006ff0a7e24 */ /* 0x000fe4000f8e00ff */
[----:B------:R-:W-:Y:S02]  /*1890*/  IMAD.U32 R6, RZ, RZ, UR4 ;  /* 0x00000004ff067e24 */ /* 0x000fe4000f8e00ff */
[----:B------:R-:W-:-:S02]  /*18a0*/  IMAD.U32 R7, RZ, RZ, UR5 ;  /* 0x00000005ff077e24 */ /* 0x000fc4000f8e00ff */
[----:B------:R-:W-:Y:S02]  /*18b0*/  IMAD.U32 R11, RZ, RZ, UR7 ;  /* 0x00000007ff0b7e24 */ /* 0x000fe4000f8e00ff */
[----:B------:R-:W-:Y:S02]  /*18c0*/  IMAD.MOV.U32 R8, RZ, RZ, 0x1e1 ;  /* 0x000001e1ff087424 */ /* 0x000fe400078e00ff */
[----:B------:R-:W-:Y:S02]  /*18d0*/  IMAD.MOV.U32 R12, RZ, RZ, 0x1 ;  /* 0x00000001ff0c7424 */ /* 0x000fe400078e00ff */
[----:B0-----:R-:W-:-:S07]  /*18e0*/  IMAD.MOV.U32 R13, RZ, RZ, RZ ;  /* 0x000000ffff0d7224 */ /* 0x001fce00078e00ff */
[----:B------:R-:W-:-:S07]  /*18f0*/  LEPC R20, `(.L_x_18) ;  /* 0x000000001014794e */ /* 0x000fce0000000000 */
[----:B-1---5:R-:W-:Y:S05]  /*1900*/  CALL.ABS.NOINC R14 ;  /* 0x000000000e007343 */ /* 0x022fea0003c00000 */
.L_x_18:
[----:B------:R-:W-:-:S13]  /*1910*/  ISETP.NE.AND P0, PT, R114, 0x3, PT ;  /* 0x000000037200780c */ /* 0x000fda0003f05270 */
[----:B------:R-:W-:Y:S05]  /*1920*/  @!P0 BRA `(.L_x_19) ;  /* 0x0000000000048947 */ /* 0x000fea0003800000 */
[----:B------:R-:W-:Y:S01]  /*1930*/  BPT.TRAP 0x1 ;  /* 0x000000040000795c */ /* 0x000fe20000300000 */
.L_x_19:
[----:B------:R-:W-:Y:S02]  /*1940*/  IMAD.U32 R3, RZ, RZ, UR41 ;  /* 0x00000029ff037e24 */ /* 0x000fe4000f8e00ff */
[----:B------:R-:W-:-:S03]  /*1950*/  IMAD.U32 R0, RZ, RZ, UR40 ;  /* 0x00000028ff007e24 */ /* 0x000fc6000f8e00ff */
[----:B------:R-:W-:Y:S02]  /*1960*/  LEA R3, R3, UR45, 0x3 ;  /* 0x0000002d03037c11 */ /* 0x000fe4000f8e18ff */
[----:B------:R-:W-:-:S04]  /*1970*/  SHF.L.U32 R0, R0, 0x1f, RZ ;  /* 0x0000001f00007819 */ /* 0x000fc800000006ff */
[----:B------:R0:W1:Y:S01]  /*1980*/  SYNCS.PHASECHK.TRANS64.TRYWAIT P1, [R3+URZ], R0 ;  /* 0x00000000030075a7 */ /* 0x000062000802017f */
[----:B------:R-:W-:Y:S05]  /*1990*/  @!P0 BRA `(.L_x_20) ;  /* 0x0000000000048947 */ /* 0x000fea0003800000 */
[----:B------:R-:W-:Y:S01]  /*19a0*/  BPT.TRAP 0x1 ;  /* 0x000000040000795c */ /* 0x000fe20000300000 */
.L_x_20:
[----:B------:R-:W-:-:S05]  /*19b0*/  IMAD.U32 R4, RZ, RZ, UR44 ;  /* 0x0000002cff047e24 */ /* 0x000fca000f8e00ff */
[----:B------:R-:W-:Y:S01]  /*19c0*/  ISETP.GE.AND P2, PT, R4, 0x1, PT ;  /* 0x000000010400780c */ /* 0x000fe20003f46270 */
[----:B-1----:R-:W-:-:S12]  /*19d0*/  @P1 BRA `(.L_x_21) ;  /* 0x0000000000081947 */ /* 0x002fd80003800000 */
[----:B------:R-:W1:Y:S02]  /*19e0*/  SYNCS.PHASECHK.TRANS64.TRYWAIT P1, [R3+URZ], R0 ;  /* 0x00000000030075a7 */ /* 0x000e64000802017f */
[----:B-1----:R-:W-:Y:S05]  /*19f0*/  @!P1 BRA `(.L_x_22) ;  /* 0x0000007800549947 */ /* 0x002fea0003800000 */
.L_x_21:
[----:B------:R-:W-:Y:S05]  /*1a00*/  WARPSYNC.ALL ;  /* 0x0000000000007948 */ /* 0x000fea0003800000 */
[----:B------:R-:W-:Y:S01]  /*1a10*/  UIADD3 UR4, UR45, 0x2c280, URZ ;  /* 0x0002c2802d047890 */ /* 0x000fe2000fffe03f */
[----:B------:R-:W-:Y:S01]  /*1a20*/  WARPGROUP.ARRIVE ;  /* 0x00000000000079c5 */ /* 0x000fe20000000000 */
[----:B------:R-:W-:Y:S01]  /*1a30*/  UMOV UR5, 0xc0000010 ;  /* 0xc000001000057882 */ /* 0x000fe20000000000 */
[----:B------:R-:W-:Y:S01]  /*1a40*/  UMOV UR7, 0xc0000010 ;  /* 0xc000001000077882 */ /* 0x000fe20000000000 */
[----:B------:R-:W-:-:S04]  /*1a50*/  USHF.R.U32.HI UR4, URZ, 0x4, UR4 ;  /* 0x000000043f047899 */ /* 0x000fc80008011604 */
[----:B------:R-:W-:-:S04]  /*1a60*/  ULOP3.LUT UR4, UR4, 0x3fff, URZ, 0xc0, !UPT ;  /* 0x00003fff04047892 */ /* 0x000fc8000f8ec03f */
[----:B------:R-:W-:Y:S02]  /*1a70*/  ULOP3.LUT UR10, UR4, 0x10000, URZ, 0xfc, !UPT ;  /* 0x00010000040a7892 */ /* 0x000fe4000f8efc3f */
[----:B------:R-:W-:Y:S02]  /*1a80*/  ULEA UR4, UR41, UR46, 0x9 ;  /* 0x0000002e29047291 */ /* 0x000fe4000f8e483f */
[----:B------:R-:W-:Y:S02]  /*1a90*/  ULEA UR6, UR41, UR10, 0x7 ;  /* 0x0000000a29067291 */ /* 0x000fe4000f8e383f */
[----:B------:R-:W-:-:S07]  /*1aa0*/  UIADD3 UR8, UR4, 0x100, URZ ;  /* 0x0000010004087890 */ /* 0x000fce000fffe03f */
[----:B------:R-:W-:Y:S01]  /*1ab0*/  HGMMA.64x64x16.F32.BF16 R56, gdesc[UR4], RZ, !UPT, gsb0 ;  /* 0x00e00000043879f0 */ /* 0x000fe2000c0018ff */
[----:B------:R-:W-:Y:S01]  /*1ac0*/  UMOV UR4, UR8 ;  /* 0x0000000800047c82 */ /* 0x000fe20008000000 */
[----:B------:R-:W-:Y:S01]  /*1ad0*/  UMOV UR5, 0xc0000010 ;  /* 0xc000001000057882 */ /* 0x000fe20000000000 */
[----:B------:R-:W-:Y:S02]  /*1ae0*/  WARPGROUP.DEPBAR.LE gsb0, 0x0 ;  /* 0x00008000000079c5 */ /* 0x000fe40000010000 */
[----:B------:R-:W-:-:S06]  /*1af0*/  WARPGROUP.ARRIVE ;  /* 0x00000000000079c5 */ /* 0x000fcc0000000000 */
[----:B------:R-:W-:Y:S03]  /*1b00*/  HGMMA.64x64x16.F32.BF16 R24, gdesc[UR4], RZ, !UPT, gsb0 ;  /* 0x00e00000041879f0 */ /* 0x000fe6000c0018ff */
[----:B------:R-:W-:Y:S02]  /*1b10*/  WARPGROUP.DEPBAR.LE gsb0, 0x0 ;  /* 0x00008000000079c5 */ /* 0x000fe40000010000 */
[----:B------:R-:W-:Y:S05]  /*1b20*/  @!P2 BRA `(.L_x_23) ;  /* 0x0000000000d0a947 */ /* 0x000fea0003800000 */
[----:B------:R-:W-:Y:S01]  /*1b30*/  UIADD3 UR4, UR41, 0x1, URZ ;  /* 0x0000000129047890 */ /* 0x000fe2000fffe03f */
[----:B01----:R-:W-:Y:S02]  /*1b40*/  IMAD.U32 R0, RZ, RZ, UR44 ;  /* 0x0000002cff007e24 */ /* 0x003fe4000f8e00ff */
[----:B------:R-:W-:Y:S01]  /*1b50*/  IMAD.U32 R3, RZ, RZ, UR41 ;  /* 0x00000029ff037e24 */ /* 0x000fe2000f8e00ff */
[----:B------:R-:W-:-:S04]  /*1b60*/  UISETP.NE.AND UP0, UPT, UR4, 0x16, UPT ;  /* 0x000000160400788c */ /* 0x000fc8000bf05270 */
[----:B------:R-:W-:Y:S02]  /*1b70*/  USEL UR5, URZ, 0x1, UP0 ;  /* 0x000000013f057887 */ /* 0x000fe40008000000 */
[----:B------:R-:W-:Y:S02]  /*1b80*/  USEL UR8, UR4, URZ, UP0 ;  /* 0x0000003f04087287 */ /* 0x000fe40008000000 */
[----:B------:R-:W-:-:S06]  /*1b90*/  ULOP3.LUT UR5, UR40, UR5, URZ, 0x3c, !UPT ;  /* 0x0000000528057292 */ /* 0x000fcc000f8e3c3f */
[----:B------:R-:W-:-:S07]  /*1ba0*/  IMAD.U32 R6, RZ, RZ, UR5 ;  /* 0x00000005ff067e24 */ /* 0x000fce000f8e00ff */
.L_x_30:
[----:B------:R-:W-:Y:S05]  /*1bb0*/  @!P0 BRA `(.L_x_24) ;  /* 0x0000000000048947 */ /* 0x000fea0003800000 */
[----:B------:R-:W-:Y:S01]  /*1bc0*/  BPT.TRAP 0x1 ;  /* 0x000000040000795c */ /* 0x000fe20000300000 */
.L_x_24:
[----:B------:R-:W-:Y:S01]  /*1bd0*/  ULEA UR4, UR8, UR45, 0x3 ;  /* 0x0000002d08047291 */ /* 0x000fe2000f8e183f */
[----:B------:R-:W-:-:S08]  /*1be0*/  SHF.L.U32 R4, R6, 0x1f, RZ ;  /* 0x0000001f06047819 */ /* 0x000fd000000006ff */
[----:B------:R0:W1:Y:S01]  /*1bf0*/  SYNCS.PHASECHK.TRANS64.TRYWAIT P1, [UR4], R4 ;  /* 0x00000004ff0075a7 */ /* 0x0000620008020144 */
[----:B------:R-:W-:Y:S05]  /*1c00*/  @!P0 BRA `(.L_x_25) ;  /* 0x0000000000048947 */ /* 0x000fea0003800000 */
[----:B------:R-:W-:Y:S01]  /*1c10*/  BPT.TRAP 0x1 ;  /* 0x000000040000795c */ /* 0x000fe20000300000 */
.L_x_25:
[----:B-1----:R-:W-:Y:S05]  /*1c20*/  @P1 BRA `(.L_x_26) ;  /* 0x0000000000081947 */ /* 0x002fea0003800000 */
[----:B------:R-:W1:Y:S02]  /*1c30*/  SYNCS.PHASECHK.TRANS64.TRYWAIT P1, [UR4], R4 ;  /* 0x00000004ff0075a7 */ /* 0x000e640008020144 */
[----:B-1----:R-:W-:Y:S05]  /*1c40*/  @!P1 BRA `(.L_x_27) ;  /* 0x0000007400d49947 */ /* 0x002fea0003800000 */
.L_x_26:
[----:B------:R-:W-:Y:S01]  /*1c50*/  ULEA UR6, UR8, UR10, 0x7 ;  /* 0x0000000a08067291 */ /* 0x000fe2000f8e383f */
[----:B------:R-:W-:Y:S01]  /*1c60*/  WARPGROUP.ARRIVE ;  /* 0x00000000000079c5 */ /* 0x000fe20000000000 */
[----:B------:R-:W-:Y:S01]  /*1c70*/  ULEA UR4, UR8, UR46, 0x9 ;  /* 0x0000002e08047291 */ /* 0x000fe2000f8e483f */
[----:B------:R-:W-:Y:S01]  /*1c80*/  UMOV UR7, 0xc0000010 ;  /* 0xc000001000077882 */ /* 0x000fe20000000000 */
[----:B------:R-:W-:Y:S02]  /*1c90*/  UMOV UR5, 0xc0000010 ;  /* 0xc000001000057882 */ /* 0x000fe40000000000 */
[----:B------:R-:W-:-:S05]  /*1ca0*/  UIADD3 UR9, UR4, 0x100, URZ ;  /* 0x0000010004097890 */ /* 0x000fca000fffe03f */
[----:B------:R-:W-:Y:S01]  /*1cb0*/  HGMMA.64x64x16.F32.BF16 R56, gdesc[UR4], R56, gsb0 ;  /* 0x00e00000043879f0 */ /* 0x000fe20008001838 */
[----:B------:R-:W-:Y:S01]  /*1cc0*/  UMOV UR5, 0xc0000010 ;  /* 0xc000001000057882 */ /* 0x000fe20000000000 */
[----:B------:R-:W-:Y:S01]  /*1cd0*/  UMOV UR4, UR9 ;  /* 0x0000000900047c82 */ /* 0x000fe20008000000 */
[----:B------:R-:W-:Y:S02]  /*1ce0*/  WARPGROUP.DEPBAR.LE gsb0, 0x0 ;  /* 0x00008000000079c5 */ /* 0x000fe40000010000 */
[----:B------:R-:W-:-:S06]  /*1cf0*/  WARPGROUP.ARRIVE ;  /* 0x00000000000079c5 */ /* 0x000fcc0000000000 */
[----:B------:R-:W-:Y:S03]  /*1d00*/  HGMMA.64x64x16.F32.BF16 R24, gdesc[UR4], R24, gsb0 ;  /* 0x00e00000041879f0 */ /* 0x000fe60008001818 */
[----:B------:R-:W-:Y:S02]  /*1d10*/  WARPGROUP.DEPBAR.LE gsb0, 0x0 ;  /* 0x00008000000079c5 */ /* 0x000fe40000010000 */
[----:B------:R-:W-:Y:S05]  /*1d20*/  @!P0 BRA `(.L_x_28) ;  /* 0x0000000000048947 */ /* 0x000fea0003800000 */
[----:B------:R-:W-:Y:S01]  /*1d30*/  BPT.TRAP 0x1 ;  /* 0x000000040000795c */ /* 0x000fe20000300000 */
.L_x_28:
[----:B------:R-:W-:-:S13]  /*1d40*/  ISETP.NE.AND P1, PT, R22, RZ, PT ;  /* 0x000000ff1600720c */ /* 0x000fda0003f25270 */
[----:B01----:R-:W-:-:S05]  /*1d50*/  @P1 LEA R4, R3, UR45, 0x3 ;  /* 0x0000002d03041c11 */ /* 0x003fca000f8e18ff */
[----:B------:R-:W-:-:S05]  /*1d60*/  @P1 VIADD R4, R4, 0xb0 ;  /* 0x000000b004041836 */ /* 0x000fca0000000000 */
[----:B------:R-:W-:-:S04]  /*1d70*/  @P1 PRMT R4, R19, 0x654, R4 ;  /* 0x0000065413041816 */ /* 0x000fc80000000004 */
[----:B------:R0:W-:Y:S01]  /*1d80*/  @P1 SYNCS.ARRIVE.TRANS64.RED.A1T0 RZ, [R4+URZ], RZ ;  /* 0x000000ff04ff19a7 */ /* 0x0001e2000810043f */
[----:B------:R-:W-:-:S13]  /*1d90*/  ISETP.GT.U32.AND P1, PT, R18, 0x1, PT ;  /* 0x000000011200780c */ /* 0x000fda0003f24070 */
[----:B0-----:R-:W-:Y:S05]  /*1da0*/  @P1 BRA `(.L_x_29) ;  /* 0x0000000000041947 */ /* 0x001fea0003800000 */
[----:B------:R-:W-:Y:S01]  /*1db0*/  BPT.TRAP 0x1 ;  /* 0x000000040000795c */ /* 0x000fe20000300000 */
.L_x_29:
[----:B------:R-:W-:Y:S01]  /*1dc0*/  UIADD3 UR8, UR8, 0x1, URZ ;  /* 0x0000000108087890 */ /* 0x000fe2000fffe03f */
[C---:B------:R-:W-:Y:S01]  /*1dd0*/  ISETP.GT.AND P2, PT, R0.reuse, 0x1, PT ;  /* 0x000000010000780c */ /* 0x040fe20003f44270 */
[----:B------:R-:W-:Y:S02]  /*1de0*/  VIADD R3, R3, 0x1 ;  /* 0x0000000103037836 */ /* 0x000fe40000000000 */
[----:B------:R-:W-:Y:S01]  /*1df0*/  UISETP.NE.AND UP0, UPT, UR8, 0x16, UPT ;  /* 0x000000160800788c */ /* 0x000fe2000bf05270 */
[----:B------:R-:W-:Y:S02]  /*1e00*/  VIADD R0, R0, 0xffffffff ;  /* 0xffffffff00007836 */ /* 0x000fe40000000000 */
[C---:B------:R-:W-:Y:S01]  /*1e10*/  ISETP.NE.AND P1, PT, R3.reuse, 0x16, PT ;  /* 0x000000160300780c */ /* 0x040fe20003f25270 */
[----:B------:R-:W-:Y:S02]  /*1e20*/  USEL UR4, URZ, 0x1, UP0 ;  /* 0x000000013f047887 */ /* 0x000fe40008000000 */
[----:B------:R-:W-:Y:S01]  /*1e30*/  USEL UR8, UR8, URZ, UP0 ;  /* 0x0000003f08087287 */ /* 0x000fe20008000000 */
[----:B------:R-:W-:-:S03]  /*1e40*/  SEL R3, R3, RZ, P1 ;  /* 0x000000ff03037207 */ /* 0x000fc60000800000 */
[----:B------:R-:W-:Y:S01]  /*1e50*/  LOP3.LUT R6, R6, UR4, RZ, 0x3c, !PT ;  /* 0x0000000406067c12 */ /* 0x000fe2000f8e3cff */
[----:B------:R-:W-:Y:S07]  /*1e60*/  @P2 BRA `(.L_x_30) ;  /* 0xfffffffc00502947 */ /* 0x000fee000383ffff */
.L_x_23:
[----:B01----:R-:W0:Y:S02]  /*1e70*/  LDC R0, c[0x0][0x28c] ;  /* 0x0000a300ff007b82 */ /* 0x003e240000000800 */
[----:B0-----:R-:W-:-:S13]  /*1e80*/  ISETP.GE.AND P1, PT, R0, 0x1, PT ;  /* 0x000000010000780c */ /* 0x001fda0003f26270 */
[----:B------:R-:W-:Y:S05]  /*1e90*/  @!P1 BRA `(.L_x_31) ;  /* 0x0000000000449947 */ /* 0x000fea0003800000 */
[----:B------:R-:W-:Y:S05]  /*1ea0*/  @!P0 BRA `(.L_x_32) ;  /* 0x0000000000048947 */ /* 0x000fea0003800000 */
[----:B------:R-:W-:Y:S01]  /*1eb0*/  BPT.TRAP 0x1 ;  /* 0x000000040000795c */ /* 0x000fe20000300000 */
.L_x_32:
[----:B------:R-:W-:-:S13]  /*1ec0*/  ISETP.NE.AND P0, PT, R22, RZ, PT ;  /* 0x000000ff1600720c */ /* 0x000fda0003f05270 */
[----:B------:R-:W-:-:S05]  /*1ed0*/  VOTEU.ANY UP0, P0 ;  /* 0x00000000003f7886 */ /* 0x000fca0000000100 */
[----:B------:R-:W-:-:S06]  /*1ee0*/  @UP0 UIADD3 UR4, UR44, UR41, URZ ;  /* 0x000000292c040290 */ /* 0x000fcc000fffe03f */
[----:B------:R-:W-:Y:S02]  /*1ef0*/  IMAD.U32 R4, RZ, RZ, UR4 ;  /* 0x00000004ff047e24 */ /* 0x000fe4000f8e00ff */
[----:B------:R-:W-:Y:S02]  /*1f00*/  IMAD.U32 R3, RZ, RZ, UR4 ;  /* 0x00000004ff037e24 */ /* 0x000fe4000f8e00ff */
[----:B------:R-:W-:-:S05]  /*1f10*/  @P0 IMAD.WIDE.U32 R4, R4, -0x45d1745d, RZ ;  /* 0xba2e8ba304040825 */ /* 0x000fca00078e00ff */
[----:B------:R-:W-:-:S05]  /*1f20*/  @P0 SHF.R.U32.HI R0, RZ, 0x4, R5 ;  /* 0x00000004ff000819 */ /* 0x000fca0000011605 */
[----:B------:R-:W-:-:S05]  /*1f30*/  @P0 IMAD R0, R0, -0x16, R3 ;  /* 0xffffffea00000824 */ /* 0x000fca00078e0203 */
[----:B------:R-:W-:-:S05]  /*1f40*/  @P0 LEA R0, R0, UR45, 0x3 ;  /* 0x0000002d00000c11 */ /* 0x000fca000f8e18ff */
[----:B------:R-:W-:-:S05]  /*1f50*/  @P0 VIADD R0, R0, 0xb0 ;  /* 0x000000b000000836 */ /* 0x000fca0000000000 */
[----:B------:R-:W-:-:S04]  /*1f60*/  @P0 PRMT R0, R19, 0x654, R0 ;  /* 0x0000065413000816 */ /* 0x000fc80000000000 */
[----:B------:R0:W-:Y:S01]  /*1f70*/  @P0 SYNCS.ARRIVE.TRANS64.RED.A1T0 RZ, [R0+URZ], RZ ;  /* 0x000000ff00ff09a7 */ /* 0x0001e2000810043f */
[----:B------:R-:W-:-:S13]  /*1f80*/  ISETP.GT.U32.AND P0, PT, R18, 0x1, PT ;  /* 0x000000011200780c */ /* 0x000fda0003f04070 */
[----:B0-----:R-:W-:Y:S05]  /*1f90*/  @P0 BRA `(.L_x_31) ;  /* 0x0000000000040947 */ /* 0x001fea0003800000 */
[----:B------:R-:W-:Y:S01]  /*1fa0*/  BPT.TRAP 0x1 ;  /* 0x000000040000795c */ /* 0x000fe20000300000 */
.L_x_31:
[----:B------:R-:W-:Y:S01]  /*1fb0*/  IMAD.SHL.U32 R102, R102, 0x40, RZ ;  /* 0x0000004066667824 */ /* 0x000fe200078e00ff */
[----:B------:R-:W-:Y:S01]  /*1fc0*/  UIADD3 UR41, UR43, UR41, URZ ;  /* 0x000000292b297290 */ /* 0x000fe2000fffe03f */
[----:B------:R-:W-:Y:S01]  /*1fd0*/  SHF.R.S32.HI R11, RZ, 0x1f, R23 ;  /* 0x0000001fff0b7819 */ /* 0x000fe20000011417 */
[----:B------:R-:W-:Y:S01]  /*1fe0*/  ULDC UR7, c[0x0][0x288] ;  /* 0x0000a20000077ab9 */ /* 0x000fe20000000800 */
[----:B------:R-:W-:Y:S01]  /*1ff0*/  IMAD.SHL.U32 R6, R109, 0x100, RZ ;  /* 0x000001006d067824 */ /* 0x000fe200078e00ff */
[C---:B------:R-:W-:Y:S01]  /*2000*/  LOP3.LUT R8, R102.reuse, 0x6, R98, 0xf8, !PT ;  /* 0x0000000666087812 */ /* 0x040fe200078ef862 */
[----:B------:R-:W-:Y:S01]  /*2010*/  UISETP.GT.U32.AND UP0, UPT, UR41, 0x15, UPT ;  /* 0x000000152900788c */ /* 0x000fe2000bf04070 */
[----:B------:R-:W-:Y:S01]  /*2020*/  ISETP.GE.AND P0, PT, R102, UR7, PT ;  /* 0x0000000766007c0c */ /* 0x000fe2000bf06270 */
[----:B------:R-:W-:Y:S01]  /*2030*/  ULDC.64 UR4, c[0x0][0x5d0] ;  /* 0x0001740000047ab9 */ /* 0x000fe20000000a00 */
[----:B------:R-:W-:Y:S01]  /*2040*/  SHF.R.S32.HI R9, RZ, 0x1f, R8 ;  /* 0x0000001fff097819 */ /* 0x000fe20000011408 */
[----:B------:R-:W-:Y:S01]  /*2050*/  ULDC UR10, c[0x0][0x284] ;  /* 0x0000a100000a7ab9 */ /* 0x000fe20000000800 */
[----:B------:R-:W-:Y:S01]  /*2060*/  IMAD R0, R11, UR4, RZ ;  /* 0x000000040b007c24 */ /* 0x000fe2000f8e02ff */
[----:B------:R-:W-:Y:S01]  /*2070*/  UISETP.LT.U32.AND UP0, UPT, UR43, 0x16, UP0 ;  /* 0x000000162b00788c */ /* 0x000fe20008701070 */
[----:B------:R-:W-:Y:S01]  /*2080*/  ISETP.GE.OR P0, PT, R6, UR10, P0 ;  /* 0x0000000a06007c0c */ /* 0x000fe20008706670 */
[----:B------:R-:W-:Y:S01]  /*2090*/  UISETP.GE.U32.AND UP1, UPT, UR43, 0x16, UPT ;  /* 0x000000162b00788c */ /* 0x000fe2000bf26070 */
[C---:B------:R-:W-:Y:S01]  /*20a0*/  IMAD R3, R23.reuse, UR5, R0 ;  /* 0x0000000517037c24 */ /* 0x040fe2000f8e0200 */
[----:B------:R-:W-:Y:S01]  /*20b0*/  USEL UR6, URZ, 0x1, !UP0 ;  /* 0x000000013f067887 */ /* 0x000fe2000c000000 */
[----:B------:R-:W-:Y:S01]  /*20c0*/  IMAD.WIDE.U32 R4, R23, UR4, R8 ;  /* 0x0000000417047c25 */ /* 0x000fe2000f8e0008 */
[----:B------:R-:W-:Y:S01]  /*20d0*/  UIMAD.WIDE.U32 UR4, UR41, -0x45d1745d, URZ ;  /* 0xba2e8ba3290478a5 */ /* 0x000fe2000f8e003f */
[----:B------:R-:W-:-:S02]  /*20e0*/  ULDC.64 UR8, c[0x0][0x5c8] ;  /* 0x0001720000087ab9 */ /* 0x000fc40000000a00 */
[----:B------:R-:W-:Y:S01]  /*20f0*/  IMAD.WIDE R108, R109, 0x100, R88 ;  /* 0x000001006d6c7825 */ /* 0x000fe200078e0258 */
[----:B------:R-:W-:Y:S02]  /*2100*/  USHF.R.U32.HI UR4, URZ, 0x4, UR5 ;  /* 0x000000043f047899 */ /* 0x000fe40008011605 */
[----:B------:R-:W-:Y:S01]  /*2110*/  ULOP3.LUT UR40, UR40, UR6, URZ, 0x3c, !UPT ;  /* 0x0000000628287292 */ /* 0x000fe2000f8e3c3f */
[----:B------:R-:W-:Y:S01]  /*2120*/  IMAD R7, R109, UR8, RZ ;  /* 0x000000086d077c24 */ /* 0x000fe2000f8e02ff */
[----:B------:R-:W-:Y:S01]  /*2130*/  UIMAD UR41, UR4, -0x16, UR41 ;  /* 0xffffffea042978a4 */ /* 0x000fe2000f8e0229 */
[----:B------:R-:W-:Y:S01]  /*2140*/  IMAD.IADD R5, R5, 0x1, R3 ;  /* 0x0000000105057824 */ /* 0x000fe200078e0203 */
[----:B------:R-:W-:Y:S01]  /*2150*/  @UP1 ULOP3.LUT UR40, UR40, 0x1, UR4, 0x78, !UPT ;  /* 0x0000000128281892 */ /* 0x000fe2000f8e7804 */
[C---:B------:R-:W-:Y:S02]  /*2160*/  IMAD R7, R108.reuse, UR9, R7 ;  /* 0x000000096c077c24 */ /* 0x040fe4000f8e0207 */
[----:B------:R-:W-:-:S04]  /*2170*/  IMAD.WIDE.U32 R112, R108, UR8, R4 ;  /* 0x000000086c707c25 */ /* 0x000fc8000f8e0004 */
[----:B------:R-:W-:Y:S01]  /*2180*/  IMAD.MOV.U32 R0, RZ, RZ, -0x1 ;  /* 0xffffffffff007424 */ /* 0x000fe200078e00ff */
[----:B------:R-:W-:Y:S06]  /*2190*/  @P0 BRA `(.L_x_33) ;  /* 0x0000004c00100947 */ /* 0x000fec0003800000 */
[----:B-----5:R-:W-:Y:S01]  /*21a0*/  FSETP.NEU.AND P1, PT, R91, RZ, PT ;  /* 0x000000ff5b00720b */ /* 0x020fe20003f2d000 */
[----:B------:R-:W-:Y:S01]  /*21b0*/  IMAD.IADD R4, R97, 0x1, -R102 ;  /* 0x0000000161047824 */ /* 0x000fe200078e0a66 */
[----:B------:R-:W-:Y:S01]  /*21c0*/  BSSY B0, `(.L_x_33) ;  /* 0x00004c1000007945 */ /* 0x000fe20003800000 */
[----:B------:R-:W-:Y:S02]  /*21d0*/  IMAD.IADD R3, R101, 0x1, -R6 ;  /* 0x0000000165037824 */ /* 0x000fe400078e0a06 */
[----:B------:R-:W-:Y:S01]  /*21e0*/  IMAD.IADD R105, R113, 0x1, R7 ;  /* 0x0000000171697824 */ /* 0x000fe200078e0207 */
[----:B------:R-:W-:-:S04]  /*21f0*/  ISETP.GT.AND P6, PT, R4, RZ, PT ;  /* 0x000000ff0400720c */ /* 0x000fc80003fc4270 */
[----:B------:R-:W-:-:S03]  /*2200*/  ISETP.GT.AND P0, PT, R3, RZ, P6 ;  /* 0x000000ff0300720c */ /* 0x000fc60003704270 */
[----:B------:R-:W-:Y:S10]  /*2210*/  @!P1 BRA `(.L_x_34) ;  /* 0x0000003400809947 */ /* 0x000ff40003800000 */
[----:B------:R-:W0:Y:S01]  /*2220*/  LDC.64 R14, c[0x0][0x5b8] ;  /* 0x00016e00ff0e7b82 */ /* 0x000e220000000a00 */
[----:B------:R-:W-:-:S07]  /*2230*/  ULDC.64 UR4, c[0x0][0x5c0] ;  /* 0x0001700000047ab9 */ /* 0x000fce0000000a00 */
[----:B------:R-:W1:Y:S08]  /*2240*/  LDC.64 R106, c[0x0][0x5b0] ;  /* 0x00016c00ff6a7b82 */ /* 0x000e700000000a00 */
[----:B------:R-:W2:Y:S01]  /*2250*/  LDC.64 R12, c[0x0][0x5a8] ;  /* 0x00016a00ff0c7b82 */ /* 0x000ea20000000a00 */
[-C--:B0-----:R-:W-:Y:S02]  /*2260*/  IMAD R6, R11, R14.reuse, RZ ;  /* 0x0000000e0b067224 */ /* 0x081fe400078e02ff */
[----:B------:R-:W-:-:S04]  /*2270*/  IMAD.WIDE.U32 R20, R23, R14, R8 ;  /* 0x0000000e17147225 */ /* 0x000fc800078e0008 */
[----:B------:R-:W-:Y:S02]  /*2280*/  IMAD R115, R23, R15, R6 ;  /* 0x0000000f17737224 */ /* 0x000fe400078e0206 */
[-C--:B-1----:R-:W-:Y:S02]  /*2290*/  IMAD R5, R109, R106.reuse, RZ ;  /* 0x0000006a6d057224 */ /* 0x082fe400078e02ff */
[----:B------:R-:W-:Y:S02]  /*22a0*/  IMAD.IADD R103, R21, 0x1, R115 ;  /* 0x0000000115677824 */ /* 0x000fe400078e0273 */
[----:B------:R-:W-:Y:S02]  /*22b0*/  IMAD.MOV.U32 R102, RZ, RZ, R20 ;  /* 0x000000ffff667224 */ /* 0x000fe400078e0014 */
[C---:B------:R-:W-:Y:S02]  /*22c0*/  IMAD R119, R108.reuse, R107, R5 ;  /* 0x0000006b6c777224 */ /* 0x040fe400078e0205 */
[----:B------:R-:W-:-:S04]  /*22d0*/  IMAD.WIDE.U32 R6, R108, R106, R102 ;  /* 0x0000006a6c067225 */ /* 0x000fc800078e0066 */
[----:B------:R-:W-:Y:S01]  /*22e0*/  IMAD.IADD R5, R7, 0x1, R119 ;  /* 0x0000000107057824 */ /* 0x000fe200078e0277 */
[----:B--2---:R-:W-:-:S04]  /*22f0*/  LEA R10, P1, R6, R12, 0x1 ;  /* 0x0000000c060a7211 */ /* 0x004fc800078208ff */
[----:B------:R-:W-:-:S05]  /*2300*/  LEA.HI.X R11, R6, R13, R5, 0x1, P1 ;  /* 0x0000000d060b7211 */ /* 0x000fca00008f0c05 */
[----:B------:R-:W2:Y:S01]  /*2310*/  @P0 LDG.E.LTC128B.U16 R5, desc[UR38][R10.64] ;  /* 0x000000260a050981 */ /* 0x000ea2000c1e1520 */
[----:B------:R-:W-:Y:S01]  /*2320*/  ISETP.GT.AND P4, PT, R4, 0x1, PT ;  /* 0x000000010400780c */ /* 0x000fe20003f84270 */
[----:B------:R-:W-:Y:S01]  /*2330*/  IMAD.WIDE.U32 R6, R108, R106, R8 ;  /* 0x0000006a6c067225 */ /* 0x000fe200078e0008 */
[----:B------:R-:W-:Y:S01]  /*2340*/  BSSY B1, `(.L_x_35) ;  /* 0x0000013000017945 */ /* 0x000fe20003800000 */
[----:B------:R-:W-:Y:S02]  /*2350*/  SHF.L.U64.HI R113, R106, 0x3, R107 ;  /* 0x000000036a717819 */ /* 0x000fe4000001026b */
[----:B------:R-:W-:Y:S01]  /*2360*/  IMAD.IADD R7, R119, 0x1, R7 ;  /* 0x0000000177077824 */ /* 0x000fe200078e0207 */
[----:B------:R-:W-:Y:S01]  /*2370*/  P2R R118, PR, RZ, 0x10 ;  /* 0x00000010ff767803 */ /* 0x000fe20000000000 */
[----:B------:R-:W-:-:S04]  /*2380*/  IMAD.WIDE.U32 R110, R23, R14, R6 ;  /* 0x0000000e176e7225 */ /* 0x000fc800078e0006 */
[----:B------:R-:W-:Y:S01]  /*2390*/  IMAD.IADD R7, R115, 0x1, R111 ;  /* 0x0000000173077824 */ /* 0x000fe200078e026f */
[----:B------:R-:W-:-:S04]  /*23a0*/  LEA R6, P2, R110, R12, 0x1 ;  /* 0x0000000c6e067211 */ /* 0x000fc800078408ff */
[----:B------:R-:W-:Y:S01]  /*23b0*/  LEA.HI.X R7, R110, R13, R7, 0x1, P2 ;  /* 0x0000000d6e077211 */ /* 0x000fe200010f0c07 */
[----:B--2---:R-:W-:-:S04]  /*23c0*/  IMAD.U32 R104, R5, 0x10000, RZ ;  /* 0x0001000005687824 */ /* 0x004fc800078e00ff */
[----:B------:R-:W-:Y:S01]  /*23d0*/  FMUL R15, R104, R91 ;  /* 0x0000005b680f7220 */ /* 0x000fe20000400000 */
[----:B------:R-:W-:-:S03]  /*23e0*/  LEA R104, P1, R112, UR4, 0x1 ;  /* 0x0000000470687c11 */ /* 0x000fc6000f8208ff */
[----:B------:R-:W-:Y:S01]  /*23f0*/  FFMA R15, R56, R90, R15 ;  /* 0x0000005a380f7223 */ /* 0x000fe2000000000f */
[----:B------:R-:W-:Y:S01]  /*2400*/  LEA.HI.X R105, R112, UR5, R105, 0x1, P1 ;  /* 0x0000000570697c11 */ /* 0x000fe200088f0c69 */
[----:B------:R-:W-:Y:S01]  /*2410*/  IMAD.SHL.U32 R112, R106, 0x8, RZ ;  /* 0x000000086a707824 */ /* 0x000fe200078e00ff */
[----:B------:R-:W-:Y:S02]  /*2420*/  ISETP.GT.AND P1, PT, R3, RZ, P4 ;  /* 0x000000ff0300720c */ /* 0x000fe40002724270 */
[----:B------:R-:W-:-:S05]  /*2430*/  F2FP.BF16.F32.PACK_AB R15, RZ, R15 ;  /* 0x0000000fff0f723e */ /* 0x000fca00000010ff */
[----:B------:R0:W-:Y:S06]  /*2440*/  @P0 STG.E.U16 desc[UR38][R104.64], R15 ;  /* 0x0000000f68000986 */ /* 0x0001ec000c101526 */
[----:B------:R-:W-:Y:S05]  /*2450*/  @!P1 BRA `(.L_x_36) ;  /* 0x0000000000049947 */ /* 0x000fea0003800000 */
[----:B------:R1:W5:Y:S02]  /*2460*/  LDG.E.LTC128B.U16 R5, desc[UR38][R6.64+0x2] ;  /* 0x0000022606057981 */ /* 0x000364000c1e1520 */
.L_x_36:
[----:B------:R-:W-:Y:S05]  /*2470*/  BSYNC B1 ;  /* 0x0000000000017941 */ /* 0x000fea0003800000 */
.L_x_35:
[----:B-----5:R-:W-:Y:S01]  /*2480*/  IMAD.U32 R10, R5, 0x10000, RZ ;  /* 0x00010000050a7824 */ /* 0x020fe200078e00ff */
[----:B------:R-:W-:Y:S01]  /*2490*/  ISETP.GT.AND P0, PT, R3, 0x8, P6 ;  /* 0x000000080300780c */ /* 0x000fe20003704270 */
[----:B------:R-:W-:Y:S01]  /*24a0*/  IMAD.WIDE.U32 R116, R108, R106, R112 ;  /* 0x0000006a6c747225 */ /* 0x000fe200078e0070 */
[----:B0-----:R-:W-:-:S03]  /*24b0*/  PRMT R15, R5, 0x7610, R15 ;  /* 0x00007610050f7816 */ /* 0x001fc6000000000f */
[----:B------:R-:W-:Y:S01]  /*24c0*/  FMUL R10, R10, R91 ;  /* 0x0000005b0a0a7220 */ /* 0x000fe20000400000 */
[----:B------:R-:W-:Y:S01]  /*24d0*/  IMAD.IADD R119, R119, 0x1, R117 ;  /* 0x0000000177777824 */ /* 0x000fe200078e0275 */
[----:B------:R-:W-:Y:S02]  /*24e0*/  IADD3 R11, P2, R20, R116, RZ ;  /* 0x00000074140b7210 */ /* 0x000fe40007f5e0ff */
[----:B------:R-:W-:-:S03]  /*24f0*/  FFMA R57, R57, R90, R10 ;  /* 0x0000005a39397223 */ /* 0x000fc6000000000a */
[----:B------:R-:W-:Y:S01]  /*2500*/  IMAD.X R56, R119, 0x1, R103, P2 ;  /* 0x0000000177387824 */ /* 0x000fe200010e0667 */
[C---:B------:R-:W-:Y:S02]  /*2510*/  LEA R10, P2, R11.reuse, R12, 0x1 ;  /* 0x0000000c0b0a7211 */ /* 0x040fe400078408ff */
[----:B------:R-:W-:Y:S02]  /*2520*/  F2FP.BF16.F32.PACK_AB R57, RZ, R57 ;  /* 0x00000039ff39723e */ /* 0x000fe400000010ff */
[----:B------:R-:W-:Y:S01]  /*2530*/  LEA.HI.X R11, R11, R13, R56, 0x1, P2 ;  /* 0x0000000d0b0b7211 */ /* 0x000fe200010f0c38 */
[----:B------:R-:W-:Y:S01]  /*2540*/  @P1 IMAD.MOV.U32 R56, RZ, RZ, R104 ;  /* 0x000000ffff381224 */ /* 0x000fe200078e0068 */
[----:B------:R-:W-:Y:S01]  /*2550*/  PRMT R111, R57, 0x7610, R111 ;  /* 0x00007610396f7816 */ /* 0x000fe2000000006f */
[----:B------:R-:W-:-:S05]  /*2560*/  @P1 IMAD.MOV.U32 R57, RZ, RZ, R105 ;  /* 0x000000ffff391224 */ /* 0x000fca00078e0069 */
[----:B------:R0:W-:Y:S04]  /*2570*/  @P1 STG.E.U16 desc[UR38][R56.64+0x2], R111 ;  /* 0x0000026f38001986 */ /* 0x0001e8000c101526 */
[----:B------:R-:W2:Y:S01]  /*2580*/  @P0 LDG.E.LTC128B.U16 R15, desc[UR38][R10.64] ;  /* 0x000000260a0f0981 */ /* 0x000ea2000c1e1520 */
[----:B------:R-:W-:Y:S01]  /*2590*/  IADD3 R116, P1, R8, R116, RZ ;  /* 0x0000007408747210 */ /* 0x000fe20007f3e0ff */
[----:B------:R-:W-:Y:S01]  /*25a0*/  BSSY B1, `(.L_x_37) ;  /* 0x0000012000017945 */ /* 0x000fe20003800000 */
[----:B------:R-:W-:-:S03]  /*25b0*/  SHF.L.U64.HI R121, R92, 0x1, R95 ;  /* 0x000000015c797819 */ /* 0x000fc6000001025f */
[----:B------:R-:W-:Y:S01]  /*25c0*/  IMAD.X R117, R9, 0x1, R119, P1 ;  /* 0x0000000109757824 */ /* 0x000fe200008e0677 */
[----:B------:R-:W-:Y:S01]  /*25d0*/  ISETP.GT.AND P1, PT, R3, 0x8, P4 ;  /* 0x000000080300780c */ /* 0x000fe20002724270 */
[----:B------:R-:W-:Y:S02]  /*25e0*/  IMAD.SHL.U32 R119, R92, 0x2, RZ ;  /* 0x000000025c777824 */ /* 0x000fe400078e00ff */
[----:B------:R-:W-:-:S04]  /*25f0*/  IMAD.WIDE.U32 R116, R23, R14, R116 ;  /* 0x0000000e17747225 */ /* 0x000fc800078e0074 */
[----:B0-----:R-:W-:Y:S01]  /*2600*/  IMAD.IADD R57, R115, 0x1, R117 ;  /* 0x0000000173397824 */ /* 0x001fe200078e0275 */
[----:B------:R-:W-:-:S04]  /*2610*/  LEA R56, P3, R116, R12, 0x1 ;  /* 0x0000000c74387211 */ /* 0x000fc800078608ff */
[----:B------:R-:W-:Y:S01]  /*2620*/  LEA.HI.X R57, R116, R13, R57, 0x1, P3 ;  /* 0x0000000d74397211 */ /* 0x000fe200018f0c39 */
[----:B--2---:R-:W-:-:S04]  /*2630*/  IMAD.U32 R110, R15, 0x10000, RZ ;  /* 0x000100000f6e7824 */ /* 0x004fc800078e00ff */
[----:B------:R-:W-:Y:S01]  /*2640*/  FMUL R5, R110, R91 ;  /* 0x0000005b6e057220 */ /* 0x000fe20000400000 */
[----:B------:R-:W-:-:S03]  /*2650*/  IADD3 R110, P2, R119, R104, RZ ;  /* 0x00000068776e7210 */ /* 0x000fc60007f5e0ff */
[----:B------:R-:W-:Y:S02]  /*2660*/  FFMA R5, R58, R90, R5 ;  /* 0x0000005a3a057223 */ /* 0x000fe40000000005 */
[----:B------:R-:W-:-:S03]  /*2670*/  IMAD.X R111, R121, 0x1, R105, P2 ;  /* 0x00000001796f7824 */ /* 0x000fc600010e0669 */
[----:B------:R-:W-:-:S05]  /*2680*/  F2FP.BF16.F32.PACK_AB R5, RZ, R5 ;  /* 0x00000005ff05723e */ /* 0x000fca00000010ff */
[----:B------:R0:W-:Y:S01]  /*2690*/  @P0 STG.E.U16 desc[UR38][R110.64], R5 ;  /* 0x000000056e000986 */ /* 0x0001e2000c101526 */
[----:B------:R-:W-:Y:S05]  /*26a0*/  @!P1 BRA `(.L_x_38) ;  /* 0x0000000000049947 */ /* 0x000fea0003800000 */
[----:B------:R2:W5:Y:S02]  /*26b0*/  LDG.E.LTC128B.U16 R15, desc[UR38][R56.64+0x2] ;  /* 0x00000226380f7981 */ /* 0x000564000c1e1520 */
.L_x_38:
[----:B------:R-:W-:Y:S05]  /*26c0*/  BSYNC B1 ;  /* 0x0000000000017941 */ /* 0x000fea0003800000 */
.L_x_37:
[----:B-----5:R-:W-:Y:S01]  /*26d0*/  IMAD.U32 R10, R15, 0x10000, RZ ;  /* 0x000100000f0a7824 */ /* 0x020fe200078e00ff */
[----:B------:R-:W-:Y:S01]  /*26e0*/  ISETP.GT.AND P4, PT, R4, 0x8, PT ;  /* 0x000000080400780c */ /* 0x000fe20003f84270 */
[----:B------:R-:W-:Y:S01]  /*26f0*/  IMAD.MOV.U32 R58, RZ, RZ, R110 ;  /* 0x000000ffff3a7224 */ /* 0x000fe200078e006e */
[----:B------:R-:W-:Y:S01]  /*2700*/  BSSY B1, `(.L_x_39) ;  /* 0x000000b000017945 */ /* 0x000fe20003800000 */
[----:B------:R-:W-:Y:S01]  /*2710*/  FMUL R10, R10, R91 ;  /* 0x0000005b0a0a7220 */ /* 0x000fe20000400000 */
[----:B------:R-:W-:Y:S02]  /*2720*/  ISETP.GT.AND P0, PT, R3, RZ, P4 ;  /* 0x000000ff0300720c */ /* 0x000fe40002704270 */
[----:B------:R-:W-:Y:S01]  /*2730*/  P2R R117, PR, RZ, 0x10 ;  /* 0x00000010ff757803 */ /* 0x000fe20000000000 */
[----:B------:R-:W-:Y:S01]  /*2740*/  FFMA R10, R59, R90, R10 ;  /* 0x0000005a3b0a7223 */ /* 0x000fe2000000000a */
[----:B------:R-:W-:Y:S01]  /*2750*/  IMAD.MOV.U32 R59, RZ, RZ, R111 ;  /* 0x000000ffff3b7224 */ /* 0x000fe200078e006f */
[----:B------:R-:W-:-:S03]  /*2760*/  PRMT R116, R15, 0x7610, R116 ;  /* 0x000076100f747816 */ /* 0x000fc60000000074 */
[----:B------:R-:W-:-:S05]  /*2770*/  F2FP.BF16.F32.PACK_AB R10, RZ, R10 ;  /* 0x0000000aff0a723e */ /* 0x000fca00000010ff */
[----:B------:R3:W-:Y:S01]  /*2780*/  @P1 STG.E.U16 desc[UR38][R58.64+0x2], R10 ;  /* 0x0000020a3a001986 */ /* 0x0007e2000c101526 */
[----:B------:R-:W-:Y:S05]  /*2790*/  @!P0 BRA `(.L_x_40) ;  /* 0x0000000000048947 */ /* 0x000fea0003800000 */
[----:B------:R4:W5:Y:S02]  /*27a0*/  LDG.E.LTC128B.U16 R116, desc[UR38][R6.64+0x10] ;  /* 0x0000102606747981 */ /* 0x000964000c1e1520 */
.L_x_40:
[----:B------:R-:W-:Y:S05]  /*27b0*/  BSYNC B1 ;  /* 0x0000000000017941 */ /* 0x000fea0003800000 */
.L_x_39:
[----:B---3-5:R-:W-:Y:S01]  /*27c0*/  IMAD.U32 R10, R116, 0x10000, RZ ;  /* 0x00010000740a7824 */ /* 0x028fe200078e00ff */
[C---:B0-----:R-:W-:Y:S01]  /*27d0*/  SHF.L.U64.HI R5, R93.reuse, 0x1, R94 ;  /* 0x000000015d057819 */ /* 0x041fe2000001025e */
[----:B------:R-:W-:Y:S01]  /*27e0*/  IMAD.SHL.U32 R15, R93, 0x2, RZ ;  /* 0x000000025d0f7824 */ /* 0x000fe200078e00ff */
[----:B------:R-:W-:Y:S01]  /*27f0*/  ISETP.GT.AND P3, PT, R4, 0x9, PT ;  /* 0x000000090400780c */ /* 0x000fe20003f64270 */
[----:B------:R-:W-:Y:S01]  /*2800*/  FMUL R11, R10, R91 ;  /* 0x0000005b0a0b7220 */ /* 0x000fe20000400000 */
[----:B------:R-:W-:Y:S02]  /*2810*/  BSSY B1, `(.L_x_41) ;  /* 0x000000a000017945 */ /* 0x000fe40003800000 */
[----:B------:R-:W-:Y:S01]  /*2820*/  IADD3 R10, P1, P2, R15, R104, R119 ;  /* 0x000000680f0a7210 */ /* 0x000fe20007a3e077 */
[----:B------:R-:W-:Y:S01]  /*2830*/  FFMA R60, R60, R90, R11 ;  /* 0x0000005a3c3c7223 */ /* 0x000fe2000000000b */
[----:B------:R-:W-:Y:S02]  /*2840*/  P2R R119, PR, RZ, 0x8 ;  /* 0x00000008ff777803 */ /* 0x000fe40000000000 */
[----:B------:R-:W-:-:S02]  /*2850*/  IADD3.X R11, R5, R105, R121, P1, P2 ;  /* 0x00000069050b7210 */ /* 0x000fc40000fe4479 */
[----:B------:R-:W-:Y:S02]  /*2860*/  F2FP.BF16.F32.PACK_AB R60, RZ, R60 ;  /* 0x0000003cff3c723e */ /* 0x000fe400000010ff */
[----:B------:R-:W-:-:S03]  /*2870*/  ISETP.GT.AND P1, PT, R3, RZ, P3 ;  /* 0x000000ff0300720c */ /* 0x000fc60001f24270 */
[----:B------:R0:W-:Y:S10]  /*2880*/  @P0 STG.E.U16 desc[UR38][R104.64+0x10], R60 ;  /* 0x0000103c68000986 */ /* 0x0001f4000c101526 */
[----:B------:R-:W-:Y:S05]  /*2890*/  @!P1 BRA `(.L_x_42) ;  /* 0x0000000000049947 */ /* 0x000fea0003800000 */
[----:B------:R3:W5:Y:S02]  /*28a0*/  LDG.E.LTC128B.U16 R116, desc[UR38][R6.64+0x12] ;  /* 0x0000122606747981 */ /* 0x000764000c1e1520 */
.L_x_42:
[----:B------:R-:W-:Y:S05]  /*28b0*/  BSYNC B1 ;  /* 0x0000000000017941 */ /* 0x000fea0003800000 */
.L_x_41:
[----:B0----5:R-:W-:Y:S01]  /*28c0*/  IMAD.U32 R60, R116, 0x10000, RZ ;  /* 0x00010000743c7824 */ /* 0x021fe200078e00ff */
[----:B------:R-:W-:Y:S01]  /*28d0*/  ISETP.GT.AND P0, PT, R3, 0x8, P4 ;  /* 0x000000080300780c */ /* 0x000fe20002704270 */
[----:B------:R-:W-:Y:S02]  /*28e0*/  BSSY B1, `(.L_x_43) ;  /* 0x000000a000017945 */ /* 0x000fe40003800000 */
[----:B------:R-:W-:-:S04]  /*28f0*/  FMUL R60, R60, R91 ;  /* 0x0000005b3c3c7220 */ /* 0x000fc80000400000 */
[----:B------:R-:W-:Y:S01]  /*2900*/  FFMA R60, R61, R90, R60 ;  /* 0x0000005a3d3c7223 */ /* 0x000fe2000000003c */
[----:B------:R-:W-:-:S04]  /*2910*/  @P1 IMAD.MOV.U32 R61, RZ, RZ, R105 ;  /* 0x000000ffff3d1224 */ /* 0x000fc800078e0069 */
[----:B------:R-:W-:-:S04]  /*2920*/  F2FP.BF16.F32.PACK_AB R60, RZ, R60 ;  /* 0x0000003cff3c723e */ /* 0x000fc800000010ff */
[----:B------:R-:W-:Y:S01]  /*2930*/  PRMT R120, R60, 0x7610, R120 ;  /* 0x000076103c787816 */ /* 0x000fe20000000078 */
[----:B------:R-:W-:-:S05]  /*2940*/  @P1 IMAD.MOV.U32 R60, RZ, RZ, R104 ;  /* 0x000000ffff3c1224 */ /* 0x000fca00078e0068 */
[----:B------:R0:W-:Y:S01]  /*2950*/  @P1 STG.E.U16 desc[UR38][R60.64+0x12], R120 ;  /* 0x000012783c001986 */ /* 0x0001e2000c101526 */
[----:B------:R-:W-:Y:S05]  /*2960*/  @!P0 BRA `(.L_x_44) ;  /* 0x0000000000048947 */ /* 0x000fea0003800000 */
[----:B------:R0:W5:Y:S02]  /*2970*/  LDG.E.LTC128B.U16 R116, desc[UR38][R56.64+0x10] ;  /* 0x0000102638747981 */ /* 0x000164000c1e1520 */
.L_x_44:
[----:B------:R-:W-:Y:S05]  /*2980*/  BSYNC B1 ;  /* 0x0000000000017941 */ /* 0x000fea0003800000 */
.L_x_43:
[----:B0----5:R-:W-:Y:S01]  /*2990*/  IMAD.U32 R60, R116, 0x10000, RZ ;  /* 0x00010000743c7824 */ /* 0x021fe200078e00ff */
[----:B------:R-:W-:Y:S01]  /*29a0*/  ISETP.GT.AND P1, PT, R3, 0x8, P3 ;  /* 0x000000080300780c */ /* 0x000fe20001f24270 */
[----:B------:R-:W-:Y:S02]  /*29b0*/  BSSY B1, `(.L_x_45) ;  /* 0x0000007000017945 */ /* 0x000fe40003800000 */
[----:B------:R-:W-:-:S04]  /*29c0*/  FMUL R61, R60, R91 ;  /* 0x0000005b3c3d7220 */ /* 0x000fc80000400000 */
[----:B------:R-:W-:-:S05]  /*29d0*/  FFMA R61, R62, R90, R61 ;  /* 0x0000005a3e3d7223 */ /* 0x000fca000000003d */
[----:B------:R-:W-:-:S05]  /*29e0*/  F2FP.BF16.F32.PACK_AB R61, RZ, R61 ;  /* 0x0000003dff3d723e */ /* 0x000fca00000010ff */
[----:B------:R0:W-:Y:S01]  /*29f0*/  @P0 STG.E.U16 desc[UR38][R58.64+0x10], R61 ;  /* 0x0000103d3a000986 */ /* 0x0001e2000c101526 */
[----:B------:R-:W-:Y:S05]  /*2a00*/  @!P1 BRA `(.L_x_46) ;  /* 0x0000000000049947 */ /* 0x000fea0003800000 */
[----:B------:R0:W5:Y:S02]  /*2a10*/  LDG.E.LTC128B.U16 R116, desc[UR38][R56.64+0x12] ;  /* 0x0000122638747981 */ /* 0x000164000c1e1520 */
.L_x_46:
[----:B------:R-:W-:Y:S05]  /*2a20*/  BSYNC B1 ;  /* 0x0000000000017941 */ /* 0x000fea0003800000 */
.L_x_45:
[----:B-----5:R-:W-:Y:S01]  /*2a30*/  IMAD.U32 R60, R116, 0x10000, RZ ;  /* 0x00010000743c7824 */ /* 0x020fe200078e00ff */
[----:B------:R-:W-:Y:S01]  /*2a40*/  IADD3 R123, P0, R108, 0x80, RZ ;  /* 0x000000806c7b7810 */ /* 0x000fe20007f1e0ff */
[----:B------:R-:W-:Y:S01]  /*2a50*/  BSSY B1, `(.L_x_47) ;  /* 0x000000b000017945 */ /* 0x000fe20003800000 */
[----:B------:R-:W-:Y:S01]  /*2a60*/  ISETP.GT.AND P2, PT, R4, 0x10, PT ;  /* 0x000000100400780c */ /* 0x000fe20003f44270 */
[----:B------:R-:W-:Y:S02]  /*2a70*/  FMUL R60, R60, R91 ;  /* 0x0000005b3c3c7220 */ /* 0x000fe40000400000 */
[----:B------:R-:W-:Y:S01]  /*2a80*/  IMAD.X R109, RZ, RZ, R109, P0 ;  /* 0x000000ffff6d7224 */ /* 0x000fe200000e066d */
[----:B------:R-:W-:Y:S01]  /*2a90*/  ISETP.GT.AND P0, PT, R3, RZ, P2 ;  /* 0x000000ff0300720c */ /* 0x000fe20001704270 */
[----:B------:R-:W-:Y:S01]  /*2aa0*/  FFMA R60, R63, R90, R60 ;  /* 0x0000005a3f3c7223 */ /* 0x000fe2000000003c */
[----:B------:R-:W-:-:S04]  /*2ab0*/  P2R R120, PR, RZ, 0x4 ;  /* 0x00000004ff787803 */ /* 0x000fc80000000000 */
[----:B------:R-:W-:-:S05]  /*2ac0*/  F2FP.BF16.F32.PACK_AB R60, RZ, R60 ;  /* 0x0000003cff3c723e */ /* 0x000fca00000010ff */
[----:B------:R0:W-:Y:S02]  /*2ad0*/  @P1 STG.E.U16 desc[UR38][R58.64+0x12], R60 ;  /* 0x0000123c3a001986 */ /* 0x0001e4000c101526 */
[----:B------:R-:W-:Y:S05]  /*2ae0*/  @!P0 BRA `(.L_x_48) ;  /* 0x0000000000048947 */ /* 0x000fea0003800000 */
[----:B------:R0:W5:Y:S02]  /*2af0*/  LDG.E.LTC128B.U16 R116, desc[UR38][R6.64+0x20] ;  /* 0x0000202606747981 */ /* 0x000164000c1e1520 */
.L_x_48:
[----:B------:R-:W-:Y:S05]  /*2b00*/  BSYNC B1 ;  /* 0x0000000000017941 */ /* 0x000fea0003800000 */
.L_x_47:
[----:B0----5:R-:W-:Y:S01]  /*2b10*/  IMAD.U32 R60, R116, 0x10000, RZ ;  /* 0x00010000743c7824 */ /* 0x021fe200078e00ff */
[----:B------:R-:W-:Y:S01]  /*2b20*/  ISETP.GT.AND P1, PT, R4, 0x11, PT ;  /* 0x000000110400780c */ /* 0x000fe20003f24270 */
[-C--:B------:R-:W-:Y:S01]  /*2b30*/  IMAD.WIDE.U32 R62, R123, R106.reuse, R8 ;  /* 0x0000006a7b3e7225 */ /* 0x080fe200078e0008 */
[----:B------:R-:W-:Y:S03]  /*2b40*/  BSSY B1, `(.L_x_49) ;  /* 0x0000021000017945 */ /* 0x000fe60003800000 */
[----:B------:R-:W-:Y:S01]  /*2b50*/  FMUL R21, R60, R91 ;  /* 0x0000005b3c157220 */ /* 0x000fe20000400000 */
[----:B------:R-:W-:-:S03]  /*2b60*/  IMAD R60, R109, R106, RZ ;  /* 0x0000006a6d3c7224 */ /* 0x000fc600078e02ff */
[----:B------:R-:W-:Y:S01]  /*2b70*/  FFMA R21, R64, R90, R21 ;  /* 0x0000005a40157223 */ /* 0x000fe20000000015 */
[C---:B------:R-:W-:Y:S02]  /*2b80*/  IMAD R121, R123.reuse, R107, R60 ;  /* 0x0000006b7b797224 */ /* 0x040fe400078e023c */
[----:B------:R-:W-:Y:S02]  /*2b90*/  IMAD.WIDE.U32 R60, R123, R106, R102 ;  /* 0x0000006a7b3c7225 */ /* 0x000fe400078e0066 */
[----:B------:R-:W-:Y:S02]  /*2ba0*/  F2FP.BF16.F32.PACK_AB R21, RZ, R21 ;  /* 0x00000015ff15723e */ /* 0x000fe400000010ff */
[----:B------:R-:W-:Y:S02]  /*2bb0*/  IMAD.IADD R63, R121, 0x1, R63 ;  /* 0x00000001793f7824 */ /* 0x000fe400078e023f */
[----:B------:R-:W-:Y:S01]  /*2bc0*/  PRMT R107, R21, 0x7610, R107 ;  /* 0x00007610156b7816 */ /* 0x000fe2000000006b */
[----:B------:R-:W-:-:S02]  /*2bd0*/  IMAD.IADD R21, R61, 0x1, R121 ;  /* 0x000000013d157824 */ /* 0x000fc400078e0279 */
[----:B------:R-:W-:Y:S02]  /*2be0*/  IMAD.WIDE.U32 R108, R23, R14, R62 ;  /* 0x0000000e176c7225 */ /* 0x000fe400078e003e */
[----:B------:R0:W-:Y:S01]  /*2bf0*/  @P0 STG.E.U16 desc[UR38][R104.64+0x20], R107 ;  /* 0x0000206b68000986 */ /* 0x0001e2000c101526 */
[----:B------:R-:W-:-:S04]  /*2c00*/  LEA R62, P0, R60, R12, 0x1 ;  /* 0x0000000c3c3e7211 */ /* 0x000fc800078008ff */
[----:B------:R-:W-:Y:S01]  /*2c10*/  LEA.HI.X R63, R60, R13, R21, 0x1, P0 ;  /* 0x0000000d3c3f7211 */ /* 0x000fe200000f0c15 */
[----:B------:R-:W-:Y:S01]  /*2c20*/  IMAD.IADD R21, R115, 0x1, R109 ;  /* 0x0000000173157824 */ /* 0x000fe200078e026d */
[----:B------:R-:W-:-:S04]  /*2c30*/  LEA R60, P0, R108, R12, 0x1 ;  /* 0x0000000c6c3c7211 */ /* 0x000fc800078008ff */
[----:B------:R-:W-:Y:S01]  /*2c40*/  LEA.HI.X R61, R108, R13, R21, 0x1, P0 ;  /* 0x0000000d6c3d7211 */ /* 0x000fe200000f0c15 */
[----:B0-----:R-:W-:-:S04]  /*2c50*/  IMAD.WIDE.U32 R106, R123, R106, R112 ;  /* 0x0000006a7b6a7225 */ /* 0x001fc800078e0070 */
[----:B------:R-:W-:Y:S01]  /*2c60*/  IMAD.IADD R121, R121, 0x1, R107 ;  /* 0x0000000179797824 */ /* 0x000fe200078e026b */
[----:B------:R-:W-:-:S05]  /*2c70*/  IADD3 R64, P0, R20, R106, RZ ;  /* 0x0000006a14407210 */ /* 0x000fca0007f1e0ff */
[----:B------:R-:W-:Y:S01]  /*2c80*/  IMAD.X R102, R121, 0x1, R103, P0 ;  /* 0x0000000179667824 */ /* 0x000fe200000e0667 */
[----:B------:R-:W-:-:S05]  /*2c90*/  IADD3 R20, P0, R8, R106, RZ ;  /* 0x0000006a08147210 */ /* 0x000fca0007f1e0ff */
[----:B------:R-:W-:Y:S01]  /*2ca0*/  IMAD.X R21, R9, 0x1, R121, P0 ;  /* 0x0000000109157824 */ /* 0x000fe200000e0679 */
[----:B------:R-:W-:Y:S01]  /*2cb0*/  LEA R8, P0, R64, R12, 0x1 ;  /* 0x0000000c40087211 */ /* 0x000fe200078008ff */
[----:B------:R-:W-:-:S03]  /*2cc0*/  IMAD.WIDE.U32 R20, R23, R14, R20 ;  /* 0x0000000e17147225 */ /* 0x000fc600078e0014 */
[----:B------:R-:W-:Y:S02]  /*2cd0*/  LEA.HI.X R9, R64, R13, R102, 0x1, P0 ;  /* 0x0000000d40097211 */ /* 0x000fe400000f0c66 */
[----:B------:R-:W-:Y:S01]  /*2ce0*/  P2R R23, PR, RZ, 0x2 ;  /* 0x00000002ff177803 */ /* 0x000fe20000000000 */
[----:B------:R-:W-:Y:S01]  /*2cf0*/  IMAD.IADD R115, R115, 0x1, R21 ;  /* 0x0000000173737824 */ /* 0x000fe200078e0215 */
[----:B------:R-:W-:-:S04]  /*2d00*/  LEA R12, P0, R20, R12, 0x1 ;  /* 0x0000000c140c7211 */ /* 0x000fc800078008ff */
[----:B------:R-:W-:Y:S02]  /*2d10*/  LEA.HI.X R13, R20, R13, R115, 0x1, P0 ;  /* 0x0000000d140d7211 */ /* 0x000fe400000f0c73 */
[----:B------:R-:W-:-:S13]  /*2d20*/  ISETP.GT.AND P0, PT, R3, RZ, P1 ;  /* 0x000000ff0300720c */ /* 0x000fda0000f04270 */
[----:B------:R-:W-:Y:S05]  /*2d30*/  @!P0 BRA `(.L_x_50) ;  /* 0x0000000000048947 */ /* 0x000fea0003800000 */
[----:B------:R0:W5:Y:S02]  /*2d40*/  LDG.E.LTC128B.U16 R116, desc[UR38][R6.64+0x22] ;  /* 0x0000222606747981 */ /* 0x000164000c1e1520 */
.L_x_50:
[----:B------:R-:W-:Y:S05]  /*2d50*/  BSYNC B1 ;  /* 0x0000000000017941 */ /* 0x000fea0003800000 */
.L_x_49:
[----:B-----5:R-:W-:Y:S01]  /*2d60*/  IMAD.U32 R14, R116, 0x10000, RZ ;  /* 0x00010000740e7824 */ /* 0x020fe200078e00ff */
[----:B------:R-:W-:Y:S01]  /*2d70*/  BSSY B1, `(.L_x_51) ;  /* 0x000000a000017945 */ /* 0x000fe20003800000 */
[----:B------:R-:W-:Y:S02]  /*2d80*/  @P0 IMAD.MOV.U32 R20, RZ, RZ, R104 ;  /* 0x000000ffff140224 */ /* 0x000fe400078e0068 */
[----:B------:R-:W-:Y:S01]  /*2d90*/  FMUL R14, R14, R91 ;  /* 0x0000005b0e0e7220 */ /* 0x000fe20000400000 */
[----:B------:R-:W-:-:S03]  /*2da0*/  @P0 IMAD.MOV.U32 R21, RZ, RZ, R105 ;  /* 0x000000ffff150224 */ /* 0x000fc600078e0069 */
[----:B------:R-:W-:-:S05]  /*2db0*/  FFMA R14, R65, R90, R14 ;  /* 0x0000005a410e7223 */ /* 0x000fca000000000e */
[----:B------:R-:W-:-:S05]  /*2dc0*/  F2FP.BF16.F32.PACK_AB R14, RZ, R14 ;  /* 0x0000000eff0e723e */ /* 0x000fca00000010ff */
[----:B------:R0:W-:Y:S01]  /*2dd0*/  @P0 STG.E.U16 desc[UR38][R20.64+0x22], R14 ;  /* 0x0000220e14000986 */ /* 0x0001e2000c101526 */
[----:B------:R-:W-:-:S13]  /*2de0*/  ISETP.GT.AND P0, PT, R3, 0x8, P2 ;  /* 0x000000080300780c */ /* 0x000fda0001704270 */
[----:B0-----:R-:W-:Y:S05]  /*2df0*/  @!P0 BRA `(.L_x_52) ;  /* 0x0000000000048947 */ /* 0x001fea0003800000 */
[----:B------:R0:W5:Y:S02]  /*2e00*/  LDG.E.LTC128B.U16 R116, desc[UR38][R56.64+0x20] ;  /* 0x0000202638747981 */ /* 0x000164000c1e1520 */
.L_x_52:
[----:B------:R-:W-:Y:S05]  /*2e10*/  BSYNC B1 ;  /* 0x0000000000017941 */ /* 0x000fea0003800000 */
.L_x_51:
[----:B-----5:R-:W-:Y:S01]  /*2e20*/  IMAD.U32 R14, R116, 0x10000, RZ ;  /* 0x00010000740e7824 */ /* 0x020fe200078e00ff */
[----:B------:R-:W-:Y:S03]  /*2e30*/  BSSY B1, `(.L_x_53) ;  /* 0x0000008000017945 */ /* 0x000fe60003800000 */
[----:B------:R-:W-:-:S04]  /*2e40*/  FMUL R21, R14, R91 ;  /* 0x0000005b0e157220 */ /* 0x000fc80000400000 */
[----:B------:R-:W-:-:S05]  /*2e50*/  FFMA R21, R66, R90, R21 ;  /* 0x0000005a42157223 */ /* 0x000fca0000000015 */
[----:B------:R-:W-:-:S05]  /*2e60*/  F2FP.BF16.F32.PACK_AB R21, RZ, R21 ;  /* 0x00000015ff15723e */ /* 0x000fca00000010ff */
[----:B------:R0:W-:Y:S01]  /*2e70*/  @P0 STG.E.U16 desc[UR38][R58.64+0x20], R21 ;  /* 0x000020153a000986 */ /* 0x0001e2000c101526 */
[----:B------:R-:W-:-:S13]  /*2e80*/  ISETP.GT.AND P0, PT, R3, 0x8, P1 ;  /* 0x000000080300780c */ /* 0x000fda0000f04270 */
[----:B0-----:R-:W-:Y:S05]  /*2e90*/  @!P0 BRA `(.L_x_54) ;  /* 0x0000000000048947 */ /* 0x001fea0003800000 */
[----:B------:R0:W5:Y:S02]  /*2ea0*/  LDG.E.LTC128B.U16 R116, desc[UR38][R56.64+0x22] ;  /* 0x0000222638747981 */ /* 0x000164000c1e1520 */
.L_x_54:
[----:B------:R-:W-:Y:S05]  /*2eb0*/  BSYNC B1 ;  /* 0x0000000000017941 */ /* 0x000fea0003800000 */
.L_x_53:
[----:B-----5:R-:W-:Y:S01]  /*2ec0*/  IMAD.U32 R14, R116, 0x10000, RZ ;  /* 0x00010000740e7824 */ /* 0x020fe200078e00ff */
[----:B------:R-:W-:Y:S01]  /*2ed0*/  ISETP.GT.AND P2, PT, R4, 0x18, PT ;  /* 0x000000180400780c */ /* 0x000fe20003f44270 */
[----:B------:R-:W-:Y:S02]  /*2ee0*/  BSSY B1, `(.L_x_55) ;  /* 0x0000009000017945 */ /* 0x000fe40003800000 */
[----:B------:R-:W-:Y:S01]  /*2ef0*/  FMUL R14, R14, R91 ;  /* 0x0000005b0e0e7220 */ /* 0x000fe20000400000 */
[----:B------:R-:W-:-:S03]  /*2f00*/  P2R R102, PR, RZ, 0x4 ;  /* 0x00000004ff667803 */ /* 0x000fc60000000000 */
[----:B------:R-:W-:-:S05]  /*2f10*/  FFMA R14, R67, R90, R14 ;  /* 0x0000005a430e7223 */ /* 0x000fca000000000e */
[----:B------:R-:W-:-:S05]  /*2f20*/  F2FP.BF16.F32.PACK_AB R14, RZ, R14 ;  /* 0x0000000eff0e723e */ /* 0x000fca00000010ff */
[----:B------:R0:W-:Y:S01]  /*2f30*/  @P0 STG.E.U16 desc[UR38][R58.64+0x22], R14 ;  /* 0x0000220e3a000986 */ /* 0x0001e2000c101526 */
[----:B------:R-:W-:-:S13]  /*2f40*/  ISETP.GT.AND P0, PT, R3, RZ, P2 ;  /* 0x000000ff0300720c */ /* 0x000fda0001704270 */
[----:B0-----:R-:W-:Y:S05]  /*2f50*/  @!P0 BRA `(.L_x_56) ;  /* 0x0000000000048947 */ /* 0x001fea0003800000 */
[----:B------:R0:W5:Y:S02]  /*2f60*/  LDG.E.LTC128B.U16 R116, desc[UR38][R6.64+0x30] ;  /* 0x0000302606747981 */ /* 0x000164000c1e1520 */
.L_x_56:
[----:B------:R-:W-:Y:S05]  /*2f70*/  BSYNC B1 ;  /* 0x0000000000017941 */ /* 0x000fea0003800000 */
.L_x_55:
[----:B-----5:R-:W-:Y:S01]  /*2f80*/  IMAD.U32 R14, R116, 0x10000, RZ ;  /* 0x00010000740e7824 */ /* 0x020fe200078e00ff */
[----:B------:R-:W-:Y:S01]  /*2f90*/  ISETP.GT.AND P1, PT, R4, 0x19, PT ;  /* 0x000000190400780c */ /* 0x000fe20003f24270 */
[----:B------:R-:W-:Y:S01]  /*2fa0*/  @P0 IMAD.MOV.U32 R20, RZ, RZ, R104 ;  /* 0x000000ffff140224 */ /* 0x000fe200078e0068 */
[----:B------:R-:W-:Y:S01]  /*2fb0*/  BSSY B1, `(.L_x_57) ;  /* 0x000000b000017945 */ /* 0x000fe20003800000 */
[----:B------:R-:W-:-:S04]  /*2fc0*/  FMUL R21, R14, R91 ;  /* 0x0000005b0e157220 */ /* 0x000fc80000400000 */
[----:B------:R-:W-:Y:S01]  /*2fd0*/  FFMA R21, R68, R90, R21 ;  /* 0x0000005a44157223 */ /* 0x000fe20000000015 */
[----:B------:R-:W-:-:S04]  /*2fe0*/  P2R R68, PR, RZ, 0x2 ;  /* 0x00000002ff447803 */ /* 0x000fc80000000000 */
[----:B------:R-:W-:-:S04]  /*2ff0*/  F2FP.BF16.F32.PACK_AB R21, RZ, R21 ;  /* 0x00000015ff15723e */ /* 0x000fc800000010ff */
[----:B------:R-:W-:Y:S01]  /*3000*/  PRMT R14, R21, 0x7610, R14 ;  /* 0x00007610150e7816 */ /* 0x000fe2000000000e */
[----:B------:R-:W-:-:S05]  /*3010*/  @P0 IMAD.MOV.U32 R21, RZ, RZ, R105 ;  /* 0x000000ffff150224 */ /* 0x000fca00078e0069 */
[----:B------:R0:W-:Y:S01]  /*3020*/  @P0 STG.E.U16 desc[UR38][R20.64+0x30], R14 ;  /* 0x0000300e14000986 */ /* 0x0001e2000c101526 */
[----:B------:R-:W-:-:S13]  /*3030*/  ISETP.GT.AND P0, PT, R3, RZ, P1 ;  /* 0x000000ff0300720c */ /* 0x000fda0000f04270 */
[----:B0-----:R-:W-:Y:S05]  /*3040*/  @!P0 BRA `(.L_x_58) ;  /* 0x0000000000048947 */ /* 0x001fea0003800000 */
[----:B------:R0:W5:Y:S02]  /*3050*/  LDG.E.LTC128B.U16 R116, desc[UR38][R6.64+0x32] ;  /* 0x0000322606747981 */ /* 0x000164000c1e1520 */
.L_x_58:
[----:B------:R-:W-:Y:S05]  /*3060*/  BSYNC B1 ;  /* 0x0000000000017941 */ /* 0x000fea0003800000 */
.L_x_57:
        /* <DEDUP_REMOVED lines=11> */
.L_x_60:
[----:B------:R-:W-:Y:S05]  /*3120*/  BSYNC B1 ;  /* 0x0000000000017941 */ /* 0x000fea0003800000 */
.L_x_59:
        /* <DEDUP_REMOVED lines=9> */
.L_x_62:
[----:B------:R-:W-:Y:S05]  /*31c0*/  BSYNC B1 ;  /* 0x0000000000017941 */ /* 0x000fea0003800000 */
.L_x_61:
        /* <DEDUP_REMOVED lines=11> */
.L_x_64:
[----:B------:R-:W-:Y:S05]  /*3280*/  BSYNC B1 ;  /* 0x0000000000017941 */ /* 0x000fea0003800000 */
.L_x_63:
[----:B-----5:R-:W-:Y:S01]  /*3290*/  IMAD.U32 R14, R116, 0x10000, RZ ;  /* 0x00010000740e7824 */ /* 0x020fe200078e00ff */
[----:B------:R-:W-:Y:S01]  /*32a0*/  ISETP.GT.AND P1, PT, R4, 0x21, PT ;  /* 0x000000210400780c */ /* 0x000fe20003f24270 */
[----:B------:R-:W-:Y:S01]  /*32b0*/  @P0 IMAD.MOV.U32 R20, RZ, RZ, R104 ;  /* 0x000000ffff140224 */ /* 0x000fe200078e0068 */
[----:B------:R-:W-:Y:S01]  /*32c0*/  BSSY B1, `(.L_x_65) ;  /* 0x000000b000017945 */ /* 0x000fe20003800000 */
[----:B------:R-:W-:Y:S01]  /*32d0*/  FMUL R21, R14, R91 ;  /* 0x0000005b0e157220 */ /* 0x000fe20000400000 */
[----:B------:R-:W-:-:S03]  /*32e0*/  P2R R70, PR, RZ, 0x2 ;  /* 0x00000002ff467803 */ /* 0x000fc60000000000 */
[----:B------:R-:W-:-:S05]  /*32f0*/  FFMA R21, R72, R90, R21 ;  /* 0x0000005a48157223 */ /* 0x000fca0000000015 */
[----:B------:R-:W-:-:S04]  /*3300*/  F2FP.BF16.F32.PACK_AB R21, RZ, R21 ;  /* 0x00000015ff15723e */ /* 0x000fc800000010ff */
[----:B------:R-:W-:Y:S01]  /*3310*/  PRMT R14, R21, 0x7610, R14 ;  /* 0x00007610150e7816 */ /* 0x000fe2000000000e */
[----:B------:R-:W-:-:S05]  /*3320*/  @P0 IMAD.MOV.U32 R21, RZ, RZ, R105 ;  /* 0x000000ffff150224 */ /* 0x000fca00078e0069 */
[----:B------:R0:W-:Y:S01]  /*3330*/  @P0 STG.E.U16 desc[UR38][R20.64+0x40], R14 ;  /* 0x0000400e14000986 */ /* 0x0001e2000c101526 */
[----:B------:R-:W-:-:S13]  /*3340*/  ISETP.GT.AND P0, PT, R3, RZ, P1 ;  /* 0x000000ff0300720c */ /* 0x000fda0000f04270 */
[----:B0-----:R-:W-:Y:S05]  /*3350*/  @!P0 BRA `(.L_x_66) ;  /* 0x0000000000048947 */ /* 0x001fea0003800000 */
[----:B------:R0:W5:Y:S02]  /*3360*/  LDG.E.LTC128B.U16 R116, desc[UR38][R6.64+0x42] ;  /* 0x0000422606747981 */ /* 0x000164000c1e1520 */
.L_x_66:
[----:B------:R-:W-:Y:S05]  /*3370*/  BSYNC B1 ;  /* 0x0000000000017941 */ /* 0x000fea0003800000 */
.L_x_65:
        /* <DEDUP_REMOVED lines=11> */
.L_x_68:
[----:B------:R-:W-:Y:S05]  /*3430*/  BSYNC B1 ;  /* 0x0000000000017941 */ /* 0x000fea0003800000 */
.L_x_67:
        /* <DEDUP_REMOVED lines=9> */
.L_x_70:
[----:B------:R-:W-:Y:S05]  /*34d0*/  BSYNC B1 ;  /* 0x0000000000017941 */ /* 0x000fea0003800000 */
.L_x_69:
        /* <DEDUP_REMOVED lines=11> */
.L_x_72:
[----:B------:R-:W-:Y:S05]  /*3590*/  BSYNC B1 ;  /* 0x0000000000017941 */ /* 0x000fea0003800000 */
.L_x_71:
[----:B-----5:R-:W-:Y:S01]  /*35a0*/  IMAD.U32 R14, R116, 0x10000, RZ ;  /* 0x00010000740e7824 */ /* 0x020fe200078e00ff */
[----:B------:R-:W-:Y:S01]  /*35b0*/  ISETP.GT.AND P5, PT, R4, 0x29, PT ;  /* 0x000000290400780c */ /* 0x000fe20003fa4270 */
[----:B------:R-:W-:Y:S01]  /*35c0*/  @P0 IMAD.MOV.U32 R20, RZ, RZ, R104 ;  /* 0x000000ffff140224 */ /* 0x000fe200078e0068 */
[----:B------:R-:W-:Y:S01]  /*35d0*/  BSSY B1, `(.L_x_73) ;  /* 0x000000b000017945 */ /* 0x000fe20003800000 */
[----:B------:R-:W-:-:S04]  /*35e0*/  FMUL R21, R14, R91 ;  /* 0x0000005b0e157220 */ /* 0x000fc80000400000 */
[----:B------:R-:W-:-:S05]  /*35f0*/  FFMA R21, R76, R90, R21 ;  /* 0x0000005a4c157223 */ /* 0x000fca0000000015 */
[----:B------:R-:W-:-:S04]  /*3600*/  F2FP.BF16.F32.PACK_AB R21, RZ, R21 ;  /* 0x00000015ff15723e */ /* 0x000fc800000010ff */
[----:B------:R-:W-:Y:S01]  /*3610*/  PRMT R14, R21, 0x7610, R14 ;  /* 0x00007610150e7816 */ /* 0x000fe2000000000e */
[----:B------:R-:W-:-:S05]  /*3620*/  @P0 IMAD.MOV.U32 R21, RZ, RZ, R105 ;  /* 0x000000ffff150224 */ /* 0x000fca00078e0069 */
[----:B------:R1:W-:Y:S01]  /*3630*/  @P0 STG.E.U16 desc[UR38][R20.64+0x50], R14 ;  /* 0x0000500e14000986 */ /* 0x0003e2000c101526 */
[----:B------:R-:W-:Y:S02]  /*3640*/  ISETP.GT.AND P0, PT, R3, RZ, P5 ;  /* 0x000000ff0300720c */ /* 0x000fe40002f04270 */
[----:B-1----:R-:W-:-:S11]  /*3650*/  P2R R14, PR, RZ, 0x20 ;  /* 0x00000020ff0e7803 */ /* 0x002fd60000000000 */
[----:B------:R-:W-:Y:S05]  /*3660*/  @!P0 BRA `(.L_x_74) ;  /* 0x0000000000048947 */ /* 0x000fea0003800000 */
[----:B------:R1:W5:Y:S02]  /*3670*/  LDG.E.LTC128B.U16 R116, desc[UR38][R6.64+0x52] ;  /* 0x0000522606747981 */ /* 0x000364000c1e1520 */
.L_x_74:
[----:B------:R-:W-:Y:S05]  /*3680*/  BSYNC B1 ;  /* 0x0000000000017941 */ /* 0x000fea0003800000 */
.L_x_73:
        /* <DEDUP_REMOVED lines=11> */
.L_x_76:
[----:B------:R-:W-:Y:S05]  /*3740*/  BSYNC B1 ;  /* 0x0000000000017941 */ /* 0x000fea0003800000 */
.L_x_75:
        /* <DEDUP_REMOVED lines=9> */
.L_x_78:
[----:B------:R-:W-:Y:S05]  /*37e0*/  BSYNC B1 ;  /* 0x0000000000017941 */ /* 0x000fea0003800000 */
.L_x_77:
[----:B-----5:R-:W-:Y:S01]  /*37f0*/  IMAD.U32 R14, R116, 0x10000, RZ ;  /* 0x00010000740e7824 */ /* 0x020fe200078e00ff */
[----:B------:R-:W-:Y:S01]  /*3800*/  ISETP.GT.AND P3, PT, R4, 0x30, PT ;  /* 0x000000300400780c */ /* 0x000fe20003f64270 */
[----:B------:R-:W-:Y:S02]  /*3810*/  BSSY B1, `(.L_x_79) ;  /* 0x0000008000017945 */ /* 0x000fe40003800000 */
[----:B------:R-:W-:-:S04]  /*3820*/  FMUL R14, R14, R91 ;  /* 0x0000005b0e0e7220 */ /* 0x000fc80000400000 */
[----:B------:R-:W-:-:S05]  /*3830*/  FFMA R14, R79, R90, R14 ;  /* 0x0000005a4f0e7223 */ /* 0x000fca000000000e */
[----:B------:R-:W-:-:S05]  /*3840*/  F2FP.BF16.F32.PACK_AB R14, RZ, R14 ;  /* 0x0000000eff0e723e */ /* 0x000fca00000010ff */
[----:B------:R0:W-:Y:S01]  /*3850*/  @P0 STG.E.U16 desc[UR38][R58.64+0x52], R14 ;  /* 0x0000520e3a000986 */ /* 0x0001e2000c101526 */
[----:B------:R-:W-:-:S13]  /*3860*/  ISETP.GT.AND P0, PT, R3, RZ, P3 ;  /* 0x000000ff0300720c */ /* 0x000fda0001f04270 */
[----:B0-----:R-:W-:Y:S05]  /*3870*/  @!P0 BRA `(.L_x_80) ;  /* 0x0000000000048947 */ /* 0x001fea0003800000 */
[----:B------:R0:W5:Y:S02]  /*3880*/  LDG.E.LTC128B.U16 R116, desc[UR38][R6.64+0x60] ;  /* 0x0000602606747981 */ /* 0x000164000c1e1520 */
.L_x_80:
[----:B------:R-:W-:Y:S05]  /*3890*/  BSYNC B1 ;  /* 0x0000000000017941 */ /* 0x000fea0003800000 */
.L_x_79:
        /* <DEDUP_REMOVED lines=13> */
.L_x_82:
[----:B------:R-:W-:Y:S05]  /*3970*/  BSYNC B1 ;  /* 0x0000000000017941 */ /* 0x000fea0003800000 */
.L_x_81:
        /* <DEDUP_REMOVED lines=11> */
.L_x_84:
[----:B------:R-:W-:Y:S05]  /*3a30*/  BSYNC B1 ;  /* 0x0000000000017941 */ /* 0x000fea0003800000 */
.L_x_83:
        /* <DEDUP_REMOVED lines=9> */
.L_x_86:
[----:B------:R-:W-:Y:S05]  /*3ad0*/  BSYNC B1 ;  /* 0x0000000000017941 */ /* 0x000fea0003800000 */
.L_x_85:
        /* <DEDUP_REMOVED lines=10> */
.L_x_88:
[----:B------:R-:W-:Y:S05]  /*3b80*/  BSYNC B1 ;  /* 0x0000000000017941 */ /* 0x000fea0003800000 */
.L_x_87:
        /* <DEDUP_REMOVED lines=8> */
[----:B------:R-:W-:-:S05]  /*3c10*/  IADD3 R20, P0, R15, R110, RZ ;  /* 0x0000006e0f147210 */ /* 0x000fca0007f1e0ff */
[----:B-1----:R-:W-:Y:S01]  /*3c20*/  IMAD.X R21, R5, 0x1, R111, P0 ;  /* 0x0000000105157824 */ /* 0x002fe200000e066f */
[----:B------:R-:W-:-:S05]  /*3c30*/  IADD3 R64, P0, R15, R110, RZ ;  /* 0x0000006e0f407210 */ /* 0x000fca0007f1e0ff */
[----:B------:R-:W-:Y:S01]  /*3c40*/  IMAD.X R65, R5, 0x1, R111, P0 ;  /* 0x0000000105417824 */ /* 0x000fe200000e066f */
[----:B------:R-:W-:-:S05]  /*3c50*/  IADD3 R14, P0, R15, R104, RZ ;  /* 0x000000680f0e7210 */ /* 0x000fca0007f1e0ff */
[----:B------:R-:W-:Y:S01]  /*3c60*/  IMAD.X R15, R5, 0x1, R105, P0 ;  /* 0x00000001050f7824 */ /* 0x000fe200000e0669 */
[----:B------:R-:W-:-:S04]  /*3c70*/  ISETP.GT.AND P0, PT, R4, 0x39, PT ;  /* 0x000000390400780c */ /* 0x000fc80003f04270 */
[----:B------:R-:W-:-:S13]  /*3c80*/  ISETP.GT.AND P4, PT, R3, RZ, P0 ;  /* 0x000000ff0300720c */ /* 0x000fda0000784270 */
[----:B------:R-:W-:Y:S05]  /*3c90*/  @!P4 BRA `(.L_x_90) ;  /* 0x000000000004c947 */ /* 0x000fea0003800000 */
[----:B------:R1:W5:Y:S02]  /*3ca0*/  LDG.E.LTC128B.U16 R116, desc[UR38][R6.64+0x72] ;  /* 0x0000722606747981 */ /* 0x000364000c1e1520 */
.L_x_90:
[----:B------:R-:W-:Y:S05]  /*3cb0*/  BSYNC B1 ;  /* 0x0000000000017941 */ /* 0x000fea0003800000 */
.L_x_89:
        /* <DEDUP_REMOVED lines=9> */
.L_x_92:
[----:B------:R-:W-:Y:S05]  /*3d50*/  BSYNC B1 ;  /* 0x0000000000017941 */ /* 0x000fea0003800000 */
.L_x_91:
        /* <DEDUP_REMOVED lines=9> */
.L_x_94:
[----:B------:R-:W-:Y:S05]  /*3df0*/  BSYNC B1 ;  /* 0x0000000000017941 */ /* 0x000fea0003800000 */
.L_x_93:
[----:B-----5:R-:W-:-:S04]  /*3e00*/  IMAD.U32 R4, R116, 0x10000, RZ ;  /* 0x0001000074047824 */ /* 0x020fc800078e00ff */
[----:B------:R-:W-:-:S04]  /*3e10*/  FMUL R4, R4, R91 ;  /* 0x0000005b04047220 */ /* 0x000fc80000400000 */
[----:B------:R-:W-:-:S05]  /*3e20*/  FFMA R4, R87, R90, R4 ;  /* 0x0000005a57047223 */ /* 0x000fca0000000004 */
[----:B------:R-:W-:-:S04]  /*3e30*/  F2FP.BF16.F32.PACK_AB R4, RZ, R4 ;  /* 0x00000004ff04723e */ /* 0x000fc800000010ff */
[----:B-1-34-:R-:W-:-:S05]  /*3e40*/  PRMT R6, R4, 0x7610, R6 ;  /* 0x0000761004067816 */ /* 0x01afca0000000006 */
[----:B------:R1:W-:Y:S01]  /*3e50*/  @P4 STG.E.U16 desc[UR38][R58.64+0x72], R6 ;  /* 0x000072063a004986 */ /* 0x0003e2000c101526 */
[----:B------:R-:W-:-:S13]  /*3e60*/  ISETP.GT.AND P4, PT, R3, 0x80, P6 ;  /* 0x000000800300780c */ /* 0x000fda0003784270 */
[----:B------:R-:W3:Y:S01]  /*3e70*/  @P4 LDG.E.LTC128B.U16 R116, desc[UR38][R62.64] ;  /* 0x000000263e744981 */ /* 0x000ee2000c1e1520 */
[----:B------:R-:W-:Y:S01]  /*3e80*/  BSSY B1, `(.L_x_95) ;  /* 0x000000a000017945 */ /* 0x000fe20003800000 */
[----:B---3--:R-:W-:-:S04]  /*3e90*/  IMAD.U32 R4, R116, 0x10000, RZ ;  /* 0x0001000074047824 */ /* 0x008fc800078e00ff */
[----:B------:R-:W-:-:S04]  /*3ea0*/  FMUL R5, R4, R91 ;  /* 0x0000005b04057220 */ /* 0x000fc80000400000 */
[----:B------:R-:W-:-:S05]  /*3eb0*/  FFMA R5, R24, R90, R5 ;  /* 0x0000005a18057223 */ /* 0x000fca0000000005 */
[----:B------:R-:W-:-:S05]  /*3ec0*/  F2FP.BF16.F32.PACK_AB R5, RZ, R5 ;  /* 0x00000005ff05723e */ /* 0x000fca00000010ff */
[----:B------:R1:W-:Y:S01]  /*3ed0*/  @P4 STG.E.U16 desc[UR38][R14.64], R5 ;  /* 0x000000050e004986 */ /* 0x0003e2000c101526 */
[----:B------:R-:W-:-:S04]  /*3ee0*/  ISETP.NE.AND P4, PT, R118, RZ, PT ;  /* 0x000000ff7600720c */ /* 0x000fc80003f85270 */
[----:B------:R-:W-:-:S13]  /*3ef0*/  ISETP.GT.AND P4, PT, R3, 0x80, P4 ;  /* 0x000000800300780c */ /* 0x000fda0002784270 */
[----:B-1----:R-:W-:Y:S05]  /*3f00*/  @!P4 BRA `(.L_x_96) ;  /* 0x000000000004c947 */ /* 0x002fea0003800000 */
[----:B------:R1:W5:Y:S02]  /*3f10*/  LDG.E.LTC128B.U16 R116, desc[UR38][R60.64+0x2] ;  /* 0x000002263c747981 */ /* 0x000364000c1e1520 */
.L_x_96:
[----:B------:R-:W-:Y:S05]  /*3f20*/  BSYNC B1 ;  /* 0x0000000000017941 */ /* 0x000fea0003800000 */
.L_x_95:
[----:B-----5:R-:W-:Y:S01]  /*3f30*/  IMAD.U32 R4, R116, 0x10000, RZ ;  /* 0x0001000074047824 */ /* 0x020fe200078e00ff */
[----:B------:R-:W-:Y:S01]  /*3f40*/  ISETP.GT.AND P6, PT, R3, 0x88, P6 ;  /* 0x000000880300780c */ /* 0x000fe200037c4270 */
        /* <DEDUP_REMOVED lines=8> */
[----:B------:R-:W-:Y:S05]  /*3fd0*/  @!P6 BRA `(.L_x_98) ;  /* 0x000000000004e947 */ /* 0x000fea0003800000 */
[----:B------:R4:W5:Y:S02]  /*3fe0*/  LDG.E.LTC128B.U16 R116, desc[UR38][R8.64] ;  /* 0x0000002608747981 */ /* 0x000964000c1e1520 */
.L_x_98:
[----:B------:R-:W-:Y:S05]  /*3ff0*/  BSYNC B1 ;  /* 0x0000000000017941 */ /* 0x000fea0003800000 */
.L_x_97:
[----:B---3-5:R-:W-:Y:S01]  /*4000*/  IMAD.U32 R4, R116, 0x10000, RZ ;  /* 0x0001000074047824 */ /* 0x028fe200078e00ff */
[----:B------:R-:W-:Y:S01]  /*4010*/  ISETP.NE.AND P4, PT, R118, RZ, PT ;  /* 0x000000ff7600720c */ /* 0x000fe20003f85270 */
[----:B------:R-:W-:Y:S02]  /*4020*/  BSSY B1, `(.L_x_99) ;  /* 0x0000008000017945 */ /* 0x000fe40003800000 */
[----:B------:R-:W-:Y:S01]  /*4030*/  FMUL R5, R4, R91 ;  /* 0x0000005b04057220 */ /* 0x000fe20000400000 */
[----:B------:R-:W-:-:S03]  /*4040*/  ISETP.GT.AND P4, PT, R3, 0x88, P4 ;  /* 0x000000880300780c */ /* 0x000fc60002784270 */
[----:B------:R-:W-:-:S05]  /*4050*/  FFMA R5, R26, R90, R5 ;  /* 0x0000005a1a057223 */ /* 0x000fca0000000005 */
[----:B------:R-:W-:-:S05]  /*4060*/  F2FP.BF16.F32.PACK_AB R5, RZ, R5 ;  /* 0x00000005ff05723e */ /* 0x000fca00000010ff */
[----:B------:R3:W-:Y:S01]  /*4070*/  @P6 STG.E.U16 desc[UR38][R20.64], R5 ;  /* 0x0000000514006986 */ /* 0x0007e2000c101526 */
[----:B------:R-:W-:Y:S05]  /*4080*/  @!P4 BRA `(.L_x_100) ;  /* 0x000000000004c947 */ /* 0x000fea0003800000 */
[----:B------:R0:W5:Y:S02]  /*4090*/  LDG.E.LTC128B.U16 R116, desc[UR38][R12.64+0x2] ;  /* 0x000002260c747981 */ /* 0x000164000c1e1520 */
.L_x_100:
[----:B------:R-:W-:Y:S05]  /*40a0*/  BSYNC B1 ;  /* 0x0000000000017941 */ /* 0x000fea0003800000 */
.L_x_99:
[----:B-----5:R-:W-:Y:S01]  /*40b0*/  IMAD.U32 R4, R116, 0x10000, RZ ;  /* 0x0001000074047824 */ /* 0x020fe200078e00ff */
[----:B------:R-:W-:Y:S01]  /*40c0*/  ISETP.NE.AND P6, PT, R117, RZ, PT ;  /* 0x000000ff7500720c */ /* 0x000fe20003fc5270 */
[----:B------:R-:W-:Y:S02]  /*40d0*/  BSSY B1, `(.L_x_101) ;  /* 0x0000008000017945 */ /* 0x000fe40003800000 */
[----:B------:R-:W-:-:S04]  /*40e0*/  FMUL R4, R4, R91 ;  /* 0x0000005b04047220 */ /* 0x000fc80000400000 */
[----:B------:R-:W-:-:S05]  /*40f0*/  FFMA R4, R27, R90, R4 ;  /* 0x0000005a1b047223 */ /* 0x000fca0000000004 */
[----:B------:R-:W-:-:S05]  /*4100*/  F2FP.BF16.F32.PACK_AB R4, RZ, R4 ;  /* 0x00000004ff04723e */ /* 0x000fca00000010ff */
[----:B------:R0:W-:Y:S01]  /*4110*/  @P4 STG.E.U16 desc[UR38][R64.64+0x2], R4 ;  /* 0x0000020440004986 */ /* 0x0001e2000c101526 */
[----:B------:R-:W-:-:S13]  /*4120*/  ISETP.GT.AND P4, PT, R3, 0x80, P6 ;  /* 0x000000800300780c */ /* 0x000fda0003784270 */
[----:B0-----:R-:W-:Y:S05]  /*4130*/  @!P4 BRA `(.L_x_102) ;  /* 0x000000000004c947 */ /* 0x001fea0003800000 */
[----:B------:R0:W5:Y:S02]  /*4140*/  LDG.E.LTC128B.U16 R116, desc[UR38][R60.64+0x10] ;  /* 0x000010263c747981 */ /* 0x000164000c1e1520 */
.L_x_102:
[----:B------:R-:W-:Y:S05]  /*4150*/  BSYNC B1 ;  /* 0x0000000000017941 */ /* 0x000fea0003800000 */
.L_x_101:
[----:B-----5:R-:W-:Y:S01]  /*4160*/  IMAD.U32 R4, R116, 0x10000, RZ ;  /* 0x0001000074047824 */ /* 0x020fe200078e00ff */
[----:B------:R-:W-:Y:S01]  /*4170*/  ISETP.NE.AND P6, PT, R119, RZ, PT ;  /* 0x000000ff7700720c */ /* 0x000fe20003fc5270 */
[----:B------:R-:W-:Y:S02]  /*4180*/  BSSY B1, `(.L_x_103) ;  /* 0x000000b000017945 */ /* 0x000fe40003800000 */
[----:B---3--:R-:W-:Y:S01]  /*4190*/  FMUL R5, R4, R91 ;  /* 0x0000005b04057220 */ /* 0x008fe20000400000 */
[----:B------:R-:W-:-:S03]  /*41a0*/  @P4 IMAD.MOV.U32 R4, RZ, RZ, R14 ;  /* 0x000000ffff044224 */ /* 0x000fc600078e000e */
[----:B------:R-:W-:-:S05]  /*41b0*/  FFMA R5, R28, R90, R5 ;  /* 0x0000005a1c057223 */ /* 0x000fca0000000005 */
[----:B------:R-:W-:-:S04]  /*41c0*/  F2FP.BF16.F32.PACK_AB R5, RZ, R5 ;  /* 0x00000005ff05723e */ /* 0x000fc800000010ff */
[----:B------:R-:W-:Y:S01]  /*41d0*/  PRMT R6, R5, 0x7610, R6 ;  /* 0x0000761005067816 */ /* 0x000fe20000000006 */
[----:B------:R-:W-:-:S05]  /*41e0*/  @P4 IMAD.MOV.U32 R5, RZ, RZ, R15 ;  /* 0x000000ffff054224 */ /* 0x000fca00078e000f */
[----:B------:R3:W-:Y:S01]  /*41f0*/  @P4 STG.E.U16 desc[UR38][R4.64+0x10], R6 ;  /* 0x0000100604004986 */ /* 0x0007e2000c101526 */
[----:B------:R-:W-:-:S13]  /*4200*/  ISETP.GT.AND P4, PT, R3, 0x80, P6 ;  /* 0x000000800300780c */ /* 0x000fda0003784270 */
[----:B---3--:R-:W-:Y:S05]  /*4210*/  @!P4 BRA `(.L_x_104) ;  /* 0x000000000004c947 */ /* 0x008fea0003800000 */
[----:B------:R3:W5:Y:S02]  /*4220*/  LDG.E.LTC128B.U16 R116, desc[UR38][R60.64+0x12] ;  /* 0x000012263c747981 */ /* 0x000764000c1e1520 */
.L_x_104:
[----:B------:R-:W-:Y:S05]  /*4230*/  BSYNC B1 ;  /* 0x0000000000017941 */ /* 0x000fea0003800000 */
.L_x_103:
[----:B-----5:R-:W-:Y:S01]  /*4240*/  IMAD.U32 R4, R116, 0x10000, RZ ;  /* 0x0001000074047824 */ /* 0x020fe200078e00ff */
[----:B------:R-:W-:Y:S01]  /*4250*/  BSSY B1, `(.L_x_105) ;  /* 0x000000c000017945 */ /* 0x000fe20003800000 */
[----:B------:R-:W-:Y:S02]  /*4260*/  @P4 IMAD.MOV.U32 R5, RZ, RZ, R15 ;  /* 0x000000ffff054224 */ /* 0x000fe400078e000f */
[----:B------:R-:W-:-:S04]  /*4270*/  FMUL R4, R4, R91 ;  /* 0x0000005b04047220 */ /* 0x000fc80000400000 */
[----:B------:R-:W-:-:S05]  /*4280*/  FFMA R4, R29, R90, R4 ;  /* 0x0000005a1d047223 */ /* 0x000fca0000000004 */
[----:B------:R-:W-:-:S04]  /*4290*/  F2FP.BF16.F32.PACK_AB R4, RZ, R4 ;  /* 0x00000004ff04723e */ /* 0x000fc800000010ff */
[----:B------:R-:W-:Y:S01]  /*42a0*/  PRMT R6, R4, 0x7610, R6 ;  /* 0x0000761004067816 */ /* 0x000fe20000000006 */
[----:B------:R-:W-:-:S05]  /*42b0*/  @P4 IMAD.MOV.U32 R4, RZ, RZ, R14 ;  /* 0x000000ffff044224 */ /* 0x000fca00078e000e */
[----:B------:R0:W-:Y:S01]  /*42c0*/  @P4 STG.E.U16 desc[UR38][R4.64+0x12], R6 ;  /* 0x0000120604004986 */ /* 0x0001e2000c101526 */
[----:B------:R-:W-:-:S04]  /*42d0*/  ISETP.NE.AND P4, PT, R117, RZ, PT ;  /* 0x000000ff7500720c */ /* 0x000fc80003f85270 */
[----:B------:R-:W-:-:S13]  /*42e0*/  ISETP.GT.AND P4, PT, R3, 0x88, P4 ;  /* 0x000000880300780c */ /* 0x000fda0002784270 */
[----:B0-----:R-:W-:Y:S05]  /*42f0*/  @!P4 BRA `(.L_x_106) ;  /* 0x000000000004c947 */ /* 0x001fea0003800000 */
[----:B------:R0:W5:Y:S02]  /*4300*/  LDG.E.LTC128B.U16 R116, desc[UR38][R12.64+0x10] ;  /* 0x000010260c747981 */ /* 0x000164000c1e1520 */
.L_x_106:
[----:B------:R-:W-:Y:S05]  /*4310*/  BSYNC B1 ;  /* 0x0000000000017941 */ /* 0x000fea0003800000 */
.L_x_105:
        /* <DEDUP_REMOVED lines=9> */
.L_x_108:
[----:B------:R-:W-:Y:S05]  /*43b0*/  BSYNC B1 ;  /* 0x0000000000017941 */ /* 0x000fea0003800000 */
.L_x_107:
[----:B-----5:R-:W-:Y:S01]  /*43c0*/  IMAD.U32 R4, R116, 0x10000, RZ ;  /* 0x0001000074047824 */ /* 0x020fe200078e00ff */
[----:B------:R-:W-:Y:S01]  /*43d0*/  ISETP.NE.AND P6, PT, R120, RZ, PT ;  /* 0x000000ff7800720c */ /* 0x000fe20003fc5270 */
        /* <DEDUP_REMOVED lines=8> */
[----:B------:R-:W-:-:S13]  /*4460*/  ISETP.GT.AND P4, PT, R3, 0x80, P6 ;  /* 0x000000800300780c */ /* 0x000fda0003784270 */
[----:B0-----:R-:W-:Y:S05]  /*4470*/  @!P4 BRA `(.L_x_110) ;  /* 0x000000000004c947 */ /* 0x001fea0003800000 */
[----:B------:R0:W5:Y:S02]  /*4480*/  LDG.E.LTC128B.U16 R116, desc[UR38][R60.64+0x20] ;  /* 0x000020263c747981 */ /* 0x000164000c1e1520 */
.L_x_110:
[----:B------:R-:W-:Y:S05]  /*4490*/  BSYNC B1 ;  /* 0x0000000000017941 */ /* 0x000fea0003800000 */
.L_x_109:
[----:B-----5:R-:W-:Y:S01]  /*44a0*/  IMAD.U32 R4, R116, 0x10000, RZ ;  /* 0x0001000074047824 */ /* 0x020fe200078e00ff */
[----:B------:R-:W-:Y:S01]  /*44b0*/  ISETP.NE.AND P6, PT, R23, RZ, PT ;  /* 0x000000ff1700720c */ /* 0x000fe20003fc5270 */
[----:B------:R-:W-:Y:S02]  /*44c0*/  BSSY B1, `(.L_x_111) ;  /* 0x000000b000017945 */ /* 0x000fe40003800000 */
[----:B------:R-:W-:Y:S01]  /*44d0*/  FMUL R5, R4, R91 ;  /* 0x0000005b04057220 */ /* 0x000fe20000400000 */
[----:B------:R-:W-:-:S03]  /*44e0*/  @P4 IMAD.MOV.U32 R4, RZ, RZ, R14 ;  /* 0x000000ffff044224 */ /* 0x000fc600078e000e */
        /* <DEDUP_REMOVED lines=8> */
.L_x_112:
[----:B------:R-:W-:Y:S05]  /*4570*/  BSYNC B1 ;  /* 0x0000000000017941 */ /* 0x000fea0003800000 */
.L_x_111:
        /* <DEDUP_REMOVED lines=13> */
.L_x_114:
[----:B------:R-:W-:Y:S05]  /*4650*/  BSYNC B1 ;  /* 0x0000000000017941 */ /* 0x000fea0003800000 */
.L_x_113:
[----:B-----5:R-:W-:Y:S01]  /*4660*/  IMAD.U32 R4, R116, 0x10000, RZ ;  /* 0x0001000074047824 */ /* 0x020fe200078e00ff */
[----:B------:R-:W-:Y:S03]  /*4670*/  BSSY B1, `(.L_x_115) ;  /* 0x000000b000017945 */ /* 0x000fe60003800000 */
        /* <DEDUP_REMOVED lines=10> */
.L_x_116:
[----:B------:R-:W-:Y:S05]  /*4720*/  BSYNC B1 ;  /* 0x0000000000017941 */ /* 0x000fea0003800000 */
.L_x_115:
        /* <DEDUP_REMOVED lines=13> */
.L_x_118:
[----:B------:R-:W-:Y:S05]  /*4800*/  BSYNC B1 ;  /* 0x0000000000017941 */ /* 0x000fea0003800000 */
.L_x_117:
        /* <DEDUP_REMOVED lines=13> */
.L_x_120:
[----:B------:R-:W-:Y:S05]  /*48e0*/  BSYNC B1 ;  /* 0x0000000000017941 */ /* 0x000fea0003800000 */
.L_x_119:
        /* <DEDUP_REMOVED lines=13> */
.L_x_122:
[----:B------:R-:W-:Y:S05]  /*49c0*/  BSYNC B1 ;  /* 0x0000000000017941 */ /* 0x000fea0003800000 */
.L_x_121:
        /* <DEDUP_REMOVED lines=12> */
.L_x_124:
[----:B------:R-:W-:Y:S05]  /*4a90*/  BSYNC B1 ;  /* 0x0000000000017941 */ /* 0x000fea0003800000 */
.L_x_123:
        /* <DEDUP_REMOVED lines=13> */
.L_x_126:
[----:B------:R-:W-:Y:S05]  /*4b70*/  BSYNC B1 ;  /* 0x0000000000017941 */ /* 0x000fea0003800000 */
.L_x_125:
        /* <DEDUP_REMOVED lines=13> */
.L_x_128:
[----:B------:R-:W-:Y:S05]  /*4c50*/  BSYNC B1 ;  /* 0x0000000000017941 */ /* 0x000fea0003800000 */
.L_x_127:
        /* <DEDUP_REMOVED lines=13> */
.L_x_130:
[----:B------:R-:W-:Y:S05]  /*4d30*/  BSYNC B1 ;  /* 0x0000000000017941 */ /* 0x000fea0003800000 */
.L_x_129:
        /* <DEDUP_REMOVED lines=12> */
.L_x_132:
[----:B------:R-:W-:Y:S05]  /*4e00*/  BSYNC B1 ;  /* 0x0000000000017941 */ /* 0x000fea0003800000 */
.L_x_131:
        /* <DEDUP_REMOVED lines=13> */
.L_x_134:
[----:B------:R-:W-:Y:S05]  /*4ee0*/  BSYNC B1 ;  /* 0x0000000000017941 */ /* 0x000fea0003800000 */
.L_x_133:
        /* <DEDUP_REMOVED lines=12> */
.L_x_136:
[----:B------:R-:W-:Y:S05]  /*4fb0*/  BSYNC B1 ;  /* 0x0000000000017941 */ /* 0x000fea0003800000 */
.L_x_135:
        /* <DEDUP_REMOVED lines=12> */
.L_x_138:
[----:B------:R-:W-:Y:S05]  /*5080*/  BSYNC B1 ;  /* 0x0000000000017941 */ /* 0x000fea0003800000 */
.L_x_137:
[----:B-----5:R-:W-:Y:S01]  /*5090*/  IMAD.U32 R4, R116, 0x10000, RZ ;  /* 0x0001000074047824 */ /* 0x020fe200078e00ff */
[----:B------:R-:W-:Y:S01]  /*50a0*/  ISETP.GT.AND P5, PT, R3, 0x88, P5 ;  /* 0x000000880300780c */ /* 0x000fe20002fa4270 */
        /* <DEDUP_REMOVED lines=8> */
[----:B------:R-:W-:Y:S05]  /*5130*/  @!P5 BRA `(.L_x_140) ;  /* 0x000000000004d947 */ /* 0x000fea0003800000 */
[----:B------:R0:W5:Y:S02]  /*5140*/  LDG.E.LTC128B.U16 R116, desc[UR38][R12.64+0x52] ;  /* 0x000052260c747981 */ /* 0x000164000c1e1520 */
.L_x_140:
[----:B------:R-:W-:Y:S05]  /*5150*/  BSYNC B1 ;  /* 0x0000000000017941 */ /* 0x000fea0003800000 */
.L_x_139:
[----:B0----5:R-:W-:Y:S01]  /*5160*/  IMAD.U32 R4, R116, 0x10000, RZ ;  /* 0x0001000074047824 */ /* 0x021fe200078e00ff */
        /* <DEDUP_REMOVED lines=11> */
.L_x_142:
[----:B------:R-:W-:Y:S05]  /*5220*/  BSYNC B1 ;  /* 0x0000000000017941 */ /* 0x000fea0003800000 */
.L_x_141:
[----:B0----5:R-:W-:Y:S01]  /*5230*/  IMAD.U32 R4, R116, 0x10000, RZ ;  /* 0x0001000074047824 */ /* 0x021fe200078e00ff */
        /* <DEDUP_REMOVED lines=11> */
.L_x_144:
[----:B------:R-:W-:Y:S05]  /*52f0*/  BSYNC B1 ;  /* 0x0000000000017941 */ /* 0x000fea0003800000 */
.L_x_143:
        /* <DEDUP_REMOVED lines=12> */
.L_x_146:
[----:B------:R-:W-:Y:S05]  /*53c0*/  BSYNC B1 ;  /* 0x0000000000017941 */ /* 0x000fea0003800000 */
.L_x_145:
        /* <DEDUP_REMOVED lines=12> */
.L_x_148:
[----:B------:R-:W-:Y:S05]  /*5490*/  BSYNC B1 ;  /* 0x0000000000017941 */ /* 0x000fea0003800000 */
.L_x_147:
        /* <DEDUP_REMOVED lines=12> */
.L_x_150:
[----:B------:R-:W-:Y:S05]  /*5560*/  BSYNC B1 ;  /* 0x0000000000017941 */ /* 0x000fea0003800000 */
.L_x_149:
        /* <DEDUP_REMOVED lines=12> */
.L_x_152:
[----:B------:R-:W-:Y:S05]  /*5630*/  BSYNC B1 ;  /* 0x0000000000017941 */ /* 0x000fea0003800000 */
.L_x_151:
        /* <DEDUP_REMOVED lines=9> */
.L_x_154:
[----:B------:R-:W-:Y:S05]  /*56d0*/  BSYNC B1 ;  /* 0x0000000000017941 */ /* 0x000fea0003800000 */
.L_x_153:
        /* <DEDUP_REMOVED lines=12> */
.L_x_156:
[----:B------:R-:W-:Y:S05]  /*57a0*/  BSYNC B1 ;  /* 0x0000000000017941 */ /* 0x000fea0003800000 */
.L_x_155:
[----:B------:R-:W-:Y:S05]  /*57b0*/  @!P0 BRA `(.L_x_157) ;  /* 0x0000001400848947 */ /* 0x000fea0003800000 */
[----:B-----5:R-:W-:-:S04]  /*57c0*/  IMAD.U32 R116, R116, 0x10000, RZ ;  /* 0x0001000074747824 */ /* 0x020fc800078e00ff */
[----:B------:R-:W-:-:S04]  /*57d0*/  FMUL R116, R116, R91 ;  /* 0x0000005b74747220 */ /* 0x000fc80000400000 */
[----:B------:R-:W-:-:S05]  /*57e0*/  FFMA R116, R55, R90, R116 ;  /* 0x0000005a37747223 */ /* 0x000fca0000000074 */
[----:B------:R-:W-:-:S05]  /*57f0*/  F2FP.BF16.F32.PACK_AB R116, RZ, R116 ;  /* 0x00000074ff74723e */ /* 0x000fca00000010ff */
[----:B------:R0:W-:Y:S01]  /*5800*/  STG.E.U16 desc[UR38][R10.64+0x72], R116 ;  /* 0x000072740a007986 */ /* 0x0001e2000c101526 */
[----:B------:R-:W-:Y:S05]  /*5810*/  BRA `(.L_x_157) ;  /* 0x00000014006c7947 */ /* 0x000fea0003800000 */
.L_x_34:
[----:B------:R-:W-:Y:S01]  /*5820*/  ULDC.64 UR4, c[0x0][0x5c0] ;  /* 0x0001700000047ab9 */ /* 0x000fe20000000a00 */
[-C--:B------:R-:W-:Y:S01]  /*5830*/  FMUL R56, R56, R90.reuse ;  /* 0x0000005a38387220 */ /* 0x080fe20000400000 */
[----:B------:R-:W-:Y:S01]  /*5840*/  LEA R10, P1, R112, UR4, 0x1 ;  /* 0x00000004700a7c11 */ /* 0x000fe2000f8208ff */
[----:B------:R-:W-:Y:S01]  /*5850*/  IMAD.SHL.U32 R7, R92, 0x2, RZ ;  /* 0x000000025c077824 */ /* 0x000fe200078e00ff */
[----:B------:R-:W-:Y:S01]  /*5860*/  ISETP.GT.AND P3, PT, R4, 0x1, PT ;  /* 0x000000010400780c */ /* 0x000fe20003f64270 */
[----:B------:R-:W-:Y:S01]  /*5870*/  FMUL R57, R57, R90 ;  /* 0x0000005a39397220 */ /* 0x000fe20000400000 */
[----:B------:R-:W-:Y:S01]  /*5880*/  F2FP.BF16.F32.PACK_AB R56, RZ, R56 ;  /* 0x00000038ff38723e */ /* 0x000fe200000010ff */
[-C--:B------:R-:W-:Y:S01]  /*5890*/  FMUL R58, R58, R90.reuse ;  /* 0x0000005a3a3a7220 */ /* 0x080fe20000400000 */
[----:B------:R-:W-:Y:S01]  /*58a0*/  LEA.HI.X R11, R112, UR5, R105, 0x1, P1 ;  /* 0x00000005700b7c11 */ /* 0x000fe200088f0c69 */
[-C--:B------:R-:W-:Y:S01]  /*58b0*/  FMUL R59, R59, R90.reuse ;  /* 0x0000005a3b3b7220 */ /* 0x080fe20000400000 */
[----:B------:R-:W-:Y:S01]  /*58c0*/  ISETP.GT.AND P1, PT, R3, RZ, P3 ;  /* 0x000000ff0300720c */ /* 0x000fe20001f24270 */
[----:B------:R-:W-:Y:S01]  /*58d0*/  IMAD.SHL.U32 R23, R93, 0x2, RZ ;  /* 0x000000025d177824 */ /* 0x000fe200078e00ff */
[----:B------:R-:W-:Y:S01]  /*58e0*/  ISETP.GT.AND P2, PT, R3, 0x8, P6 ;  /* 0x000000080300780c */ /* 0x000fe20003744270 */
[----:B------:R-:W-:Y:S01]  /*58f0*/  @P0 STG.E.U16 desc[UR38][R10.64], R56 ;  /* 0x000000380a000986 */ /* 0x000fe2000c101526 */
[----:B------:R-:W-:Y:S01]  /*5900*/  SHF.L.U64.HI R5, R92, 0x1, R95 ;  /* 0x000000015c057819 */ /* 0x000fe2000001025f */
[----:B------:R-:W-:Y:S01]  /*5910*/  FMUL R60, R60, R90 ;  /* 0x0000005a3c3c7220 */ /* 0x000fe20000400000 */
[----:B------:R-:W-:Y:S01]  /*5920*/  IADD3 R8, P0, R7, R10, RZ ;  /* 0x0000000a07087210 */ /* 0x000fe20007f1e0ff */
[-C--:B------:R-:W-:Y:S01]  /*5930*/  FMUL R61, R61, R90.reuse ;  /* 0x0000005a3d3d7220 */ /* 0x080fe20000400000 */
[----:B------:R-:W-:Y:S01]  /*5940*/  F2FP.BF16.F32.PACK_AB R57, RZ, R57 ;  /* 0x00000039ff39723e */ /* 0x000fe200000010ff */
[----:B------:R-:W-:Y:S01]  /*5950*/  FMUL R63, R63, R90 ;  /* 0x0000005a3f3f7220 */ /* 0x000fe20000400000 */
[----:B------:R-:W-:Y:S01]  /*5960*/  F2FP.BF16.F32.PACK_AB R58, RZ, R58 ;  /* 0x0000003aff3a723e */ /* 0x000fe200000010ff */
[----:B------:R-:W-:Y:S01]  /*5970*/  IMAD.X R9, R5, 0x1, R11, P0 ;  /* 0x0000000105097824 */ /* 0x000fe200000e060b */
[----:B------:R-:W-:Y:S01]  /*5980*/  ISETP.GT.AND P0, PT, R3, 0x8, P3 ;  /* 0x000000080300780c */ /* 0x000fe20001f04270 */
[----:B------:R-:W-:Y:S01]  /*5990*/  @P1 STG.E.U16 desc[UR38][R10.64+0x2], R57 ;  /* 0x000002390a001986 */ /* 0x000fe2000c101526 */
[----:B------:R-:W-:Y:S01]  /*59a0*/  F2FP.BF16.F32.PACK_AB R59, RZ, R59 ;  /* 0x0000003bff3b723e */ /* 0x000fe200000010ff */
[----:B------:R-:W-:Y:S01]  /*59b0*/  FMUL R62, R62, R90 ;  /* 0x0000005a3e3e7220 */ /* 0x000fe20000400000 */
[----:B------:R-:W-:Y:S01]  /*59c0*/  SHF.L.U64.HI R13, R93, 0x1, R94 ;  /* 0x000000015d0d7819 */ /* 0x000fe2000001025e */
[----:B------:R-:W-:Y:S01]  /*59d0*/  @P2 STG.E.U16 desc[UR38][R8.64], R58 ;  /* 0x0000003a08002986 */ /* 0x000fe2000c101526 */
[----:B------:R-:W-:Y:S01]  /*59e0*/  IADD3 R6, P1, P2, R23, R10, R7 ;  /* 0x0000000a17067210 */ /* 0x000fe20007a3e007 */
[-C--:B------:R-:W-:Y:S01]  /*59f0*/  FMUL R64, R64, R90.reuse ;  /* 0x0000005a40407220 */ /* 0x080fe20000400000 */
[C---:B------:R-:W-:Y:S01]  /*5a00*/  ISETP.GT.AND P4, PT, R4.reuse, 0x8, PT ;  /* 0x000000080400780c */ /* 0x040fe20003f84270 */
[-C--:B------:R-:W-:Y:S01]  /*5a10*/  FMUL R65, R65, R90.reuse ;  /* 0x0000005a41417220 */ /* 0x080fe20000400000 */
[----:B------:R-:W-:Y:S01]  /*5a20*/  ISETP.GT.AND P3, PT, R4, 0x9, PT ;  /* 0x000000090400780c */ /* 0x000fe20003f64270 */
[-C--:B------:R-:W-:Y:S01]  /*5a30*/  FMUL R66, R66, R90.reuse ;  /* 0x0000005a42427220 */ /* 0x080fe20000400000 */
[----:B------:R-:W-:Y:S01]  /*5a40*/  IADD3.X R7, R13, R11, R5, P1, P2 ;  /* 0x0000000b0d077210 */ /* 0x000fe20000fe4405 */
[----:B------:R-:W-:Y:S01]  /*5a50*/  @P0 STG.E.U16 desc[UR38][R8.64+0x2], R59 ;  /* 0x0000023b08000986 */ /* 0x000fe2000c101526 */
[----:B------:R-:W-:Y:S01]  /*5a60*/  ISETP.GT.AND P1, PT, R3, RZ, P4 ;  /* 0x000000ff0300720c */ /* 0x000fe20002724270 */
[-C--:B------:R-:W-:Y:S01]  /*5a70*/  FMUL R67, R67, R90.reuse ;  /* 0x0000005a43437220 */ /* 0x080fe20000400000 */
[----:B------:R-:W-:Y:S01]  /*5a80*/  ISETP.GT.AND P0, PT, R3, RZ, P3 ;  /* 0x000000ff0300720c */ /* 0x000fe20001f04270 */
[----:B------:R-:W-:Y:S01]  /*5a90*/  FMUL R68, R68, R90 ;  /* 0x0000005a44447220 */ /* 0x000fe20000400000 */
[----:B------:R-:W-:Y:S01]  /*5aa0*/  F2FP.BF16.F32.PACK_AB R60, RZ, R60 ;  /* 0x0000003cff3c723e */ /* 0x000fe200000010ff */
[-C--:B------:R-:W-:Y:S01]  /*5ab0*/  FMUL R69, R69, R90.reuse ;  /* 0x0000005a45457220 */ /* 0x080fe20000400000 */
[----:B------:R-:W-:Y:S01]  /*5ac0*/  F2FP.BF16.F32.PACK_AB R61, RZ, R61 ;  /* 0x0000003dff3d723e */ /* 0x000fe200000010ff */
[-C--:B------:R-:W-:Y:S01]  /*5ad0*/  FMUL R70, R70, R90.reuse ;  /* 0x0000005a46467220 */ /* 0x080fe20000400000 */
[----:B------:R-:W-:Y:S01]  /*5ae0*/  F2FP.BF16.F32.PACK_AB R63, RZ, R63 ;  /* 0x0000003fff3f723e */ /* 0x000fe200000010ff */
[----:B------:R-:W-:Y:S01]  /*5af0*/  FMUL R71, R71, R90 ;  /* 0x0000005a47477220 */ /* 0x000fe20000400000 */
[----:B------:R-:W-:Y:S01]  /*5b00*/  F2FP.BF16.F32.PACK_AB R62, RZ, R62 ;  /* 0x0000003eff3e723e */ /* 0x000fe200000010ff */
[----:B------:R-:W-:Y:S01]  /*5b10*/  FMUL R72, R72, R90 ;  /* 0x0000005a48487220 */ /* 0x000fe20000400000 */
[----:B------:R-:W-:Y:S01]  /*5b20*/  F2FP.BF16.F32.PACK_AB R64, RZ, R64 ;  /* 0x00000040ff40723e */ /* 0x000fe200000010ff */
[----:B------:R-:W-:Y:S01]  /*5b30*/  @P1 STG.E.U16 desc[UR38][R10.64+0x10], R60 ;  /* 0x0000103c0a001986 */ /* 0x000fe2000c101526 */
[----:B------:R-:W-:Y:S01]  /*5b40*/  ISETP.GT.AND P1, PT, R3, 0x8, P4 ;  /* 0x000000080300780c */ /* 0x000fe20002724270 */
[-C--:B------:R-:W-:Y:S01]  /*5b50*/  FMUL R73, R73, R90.reuse ;  /* 0x0000005a49497220 */ /* 0x080fe20000400000 */
[----:B------:R-:W-:Y:S01]  /*5b60*/  ISETP.GT.AND P2, PT, R4, 0x11, PT ;  /* 0x000000110400780c */ /* 0x000fe20003f44270 */
[----:B------:R-:W-:Y:S01]  /*5b70*/  @P0 STG.E.U16 desc[UR38][R10.64+0x12], R61 ;  /* 0x0000123d0a000986 */ /* 0x000fe2000c101526 */
[----:B------:R-:W-:Y:S01]  /*5b80*/  ISETP.GT.AND P0, PT, R3, 0x8, P3 ;  /* 0x000000080300780c */ /* 0x000fe20001f04270 */
[-C--:B------:R-:W-:Y:S01]  /*5b90*/  FMUL R74, R74, R90.reuse ;  /* 0x0000005a4a4a7220 */ /* 0x080fe20000400000 */
[----:B------:R-:W-:Y:S01]  /*5ba0*/  ISETP.GT.AND P3, PT, R4, 0x10, PT ;  /* 0x000000100400780c */ /* 0x000fe20003f64270 */
[-C--:B------:R-:W-:Y:S01]  /*5bb0*/  FMUL R75, R75, R90.reuse ;  /* 0x0000005a4b4b7220 */ /* 0x080fe20000400000 */
[----:B------:R-:W-:Y:S01]  /*5bc0*/  F2FP.BF16.F32.PACK_AB R65, RZ, R65 ;  /* 0x00000041ff41723e */ /* 0x000fe200000010ff */
[----:B------:R-:W-:Y:S01]  /*5bd0*/  FMUL R76, R76, R90 ;  /* 0x0000005a4c4c7220 */ /* 0x000fe20000400000 */
[----:B------:R-:W-:Y:S01]  /*5be0*/  F2FP.BF16.F32.PACK_AB R66, RZ, R66 ;  /* 0x00000042ff42723e */ /* 0x000fe200000010ff */
[----:B------:R-:W-:Y:S01]  /*5bf0*/  FMUL R77, R77, R90 ;  /* 0x0000005a4d4d7220 */ /* 0x000fe20000400000 */
[----:B------:R-:W-:Y:S01]  /*5c00*/  F2FP.BF16.F32.PACK_AB R67, RZ, R67 ;  /* 0x00000043ff43723e */ /* 0x000fe200000010ff */
[----:B------:R-:W-:Y:S01]  /*5c10*/  @P1 STG.E.U16 desc[UR38][R8.64+0x10], R62 ;  /* 0x0000103e08001986 */ /* 0x000fe2000c101526 */
[----:B------:R-:W-:Y:S01]  /*5c20*/  F2FP.BF16.F32.PACK_AB R68, RZ, R68 ;  /* 0x00000044ff44723e */ /* 0x000fe200000010ff */
[-C--:B------:R-:W-:Y:S01]  /*5c30*/  FMUL R78, R78, R90.reuse ;  /* 0x0000005a4e4e7220 */ /* 0x080fe20000400000 */
[----:B------:R-:W-:Y:S01]  /*5c40*/  ISETP.GT.AND P1, PT, R4, 0x19, PT ;  /* 0x000000190400780c */ /* 0x000fe20003f24270 */
[----:B------:R-:W-:Y:S01]  /*5c50*/  @P0 STG.E.U16 desc[UR38][R8.64+0x12], R63 ;  /* 0x0000123f08000986 */ /* 0x000fe2000c101526 */
[----:B------:R-:W-:Y:S01]  /*5c60*/  ISETP.GT.AND P0, PT, R3, RZ, P3 ;  /* 0x000000ff0300720c */ /* 0x000fe20001f04270 */
[-C--:B------:R-:W-:Y:S01]  /*5c70*/  FMUL R79, R79, R90.reuse ;  /* 0x0000005a4f4f7220 */ /* 0x080fe20000400000 */
[----:B------:R-:W-:Y:S01]  /*5c80*/  F2FP.BF16.F32.PACK_AB R69, RZ, R69 ;  /* 0x00000045ff45723e */ /* 0x000fe200000010ff */
[----:B------:R-:W-:Y:S01]  /*5c90*/  FMUL R80, R80, R90 ;  /* 0x0000005a50507220 */ /* 0x000fe20000400000 */
[----:B------:R-:W-:Y:S01]  /*5ca0*/  F2FP.BF16.F32.PACK_AB R70, RZ, R70 ;  /* 0x00000046ff46723e */ /* 0x000fe200000010ff */
        /* <DEDUP_REMOVED lines=8> */
[----:B------:R-:W-:Y:S01]  /*5d30*/  @P0 STG.E.U16 desc[UR38][R10.64+0x20], R64 ;  /* 0x000020400a000986 */ /* 0x000fe2000c101526 */
[----:B------:R-:W-:Y:S01]  /*5d40*/  ISETP.GT.AND P0, PT, R3, RZ, P2 ;  /* 0x000000ff0300720c */ /* 0x000fe20001704270 */
[-C--:B------:R-:W-:Y:S01]  /*5d50*/  FMUL R85, R85, R90.reuse ;  /* 0x0000005a55557220 */ /* 0x080fe20000400000 */
[----:B------:R-:W-:Y:S01]  /*5d60*/  F2FP.BF16.F32.PACK_AB R75, RZ, R75 ;  /* 0x0000004bff4b723e */ /* 0x000fe200000010ff */
[-C--:B------:R-:W-:Y:S01]  /*5d70*/  FMUL R86, R86, R90.reuse ;  /* 0x0000005a56567220 */ /* 0x080fe20000400000 */
[----:B------:R-:W-:Y:S01]  /*5d80*/  ISETP.GT.AND P5, PT, R4, 0x28, PT ;  /* 0x000000280400780c */ /* 0x000fe20003fa4270 */
[----:B------:R-:W-:Y:S01]  /*5d90*/  FMUL R87, R87, R90 ;  /* 0x0000005a57577220 */ /* 0x000fe20000400000 */
[----:B------:R-:W-:Y:S01]  /*5da0*/  F2FP.BF16.F32.PACK_AB R76, RZ, R76 ;  /* 0x0000004cff4c723e */ /* 0x000fe200000010ff */
[-C--:B------:R-:W-:Y:S01]  /*5db0*/  FMUL R24, R24, R90.reuse ;  /* 0x0000005a18187220 */ /* 0x080fe20000400000 */
[----:B------:R-:W-:Y:S01]  /*5dc0*/  ISETP.GT.AND P4, PT, R4, 0x29, PT ;  /* 0x000000290400780c */ /* 0x000fe20003f84270 */
[-C--:B------:R-:W-:Y:S01]  /*5dd0*/  FMUL R25, R25, R90.reuse ;  /* 0x0000005a19197220 */ /* 0x080fe20000400000 */
[----:B------:R-:W-:Y:S01]  /*5de0*/  F2FP.BF16.F32.PACK_AB R77, RZ, R77 ;  /* 0x0000004dff4d723e */ /* 0x000fe200000010ff */
[----:B------:R-:W-:Y:S01]  /*5df0*/  FMUL R26, R26, R90 ;  /* 0x0000005a1a1a7220 */ /* 0x000fe20000400000 */
[----:B------:R-:W-:Y:S01]  /*5e00*/  F2FP.BF16.F32.PACK_AB R78, RZ, R78 ;  /* 0x0000004eff4e723e */ /* 0x000fe200000010ff */
[----:B------:R-:W-:Y:S01]  /*5e10*/  @P0 STG.E.U16 desc[UR38][R10.64+0x22], R65 ;  /* 0x000022410a000986 */ /* 0x000fe2000c101526 */
[----:B------:R-:W-:Y:S01]  /*5e20*/  ISETP.GT.AND P0, PT, R3, 0x8, P3 ;  /* 0x000000080300780c */ /* 0x000fe20001f04270 */
[-C--:B------:R-:W-:Y:S01]  /*5e30*/  FMUL R27, R27, R90.reuse ;  /* 0x0000005a1b1b7220 */ /* 0x080fe20000400000 */
[----:B------:R-:W-:Y:S01]  /*5e40*/  F2FP.BF16.F32.PACK_AB R79, RZ, R79 ;  /* 0x0000004fff4f723e */ /* 0x000fe200000010ff */
[-C--:B------:R-:W-:Y:S01]  /*5e50*/  FMUL R28, R28, R90.reuse ;  /* 0x0000005a1c1c7220 */ /* 0x080fe20000400000 */
[----:B------:R-:W-:Y:S01]  /*5e60*/  ISETP.GT.AND P3, PT, R4, 0x30, PT ;  /* 0x000000300400780c */ /* 0x000fe20003f64270 */
        /* <DEDUP_REMOVED lines=8> */
[----:B------:R-:W-:Y:S01]  /*5ef0*/  @P0 STG.E.U16 desc[UR38][R8.64+0x20], R66 ;  /* 0x0000204208000986 */ /* 0x000fe2000c101526 */
[----:B------:R-:W-:Y:S01]  /*5f00*/  ISETP.GT.AND P0, PT, R3, 0x8, P2 ;  /* 0x000000080300780c */ /* 0x000fe20001704270 */
[-C--:B------:R-:W-:Y:S01]  /*5f10*/  FMUL R33, R33, R90.reuse ;  /* 0x0000005a21217220 */ /* 0x080fe20000400000 */
[----:B------:R-:W-:Y:S01]  /*5f20*/  ISETP.GT.AND P2, PT, R4, 0x18, PT ;  /* 0x000000180400780c */ /* 0x000fe20003f44270 */
[----:B------:R-:W-:Y:S01]  /*5f30*/  FMUL R34, R34, R90 ;  /* 0x0000005a22227220 */ /* 0x000fe20000400000 */
[----:B------:R-:W-:Y:S01]  /*5f40*/  F2FP.BF16.F32.PACK_AB R84, RZ, R84 ;  /* 0x00000054ff54723e */ /* 0x000fe200000010ff */
[-C--:B------:R-:W-:Y:S01]  /*5f50*/  FMUL R35, R35, R90.reuse ;  /* 0x0000005a23237220 */ /* 0x080fe20000400000 */
[----:B------:R-:W-:Y:S01]  /*5f60*/  P2R R5, PR, RZ, 0x20 ;  /* 0x00000020ff057803 */ /* 0x000fe20000000000 */
[-C--:B------:R-:W-:Y:S01]  /*5f70*/  FMUL R36, R36, R90.reuse ;  /* 0x0000005a24247220 */ /* 0x080fe20000400000 */
[----:B------:R-:W-:Y:S01]  /*5f80*/  F2FP.BF16.F32.PACK_AB R85, RZ, R85 ;  /* 0x00000055ff55723e */ /* 0x000fe200000010ff */
[----:B------:R-:W-:Y:S01]  /*5f90*/  FMUL R37, R37, R90 ;  /* 0x0000005a25257220 */ /* 0x000fe20000400000 */
[----:B------:R-:W-:Y:S01]  /*5fa0*/  F2FP.BF16.F32.PACK_AB R86, RZ, R86 ;  /* 0x00000056ff56723e */ /* 0x000fe200000010ff */
[-C--:B------:R-:W-:Y:S01]  /*5fb0*/  FMUL R38, R38, R90.reuse ;  /* 0x0000005a26267220 */ /* 0x080fe20000400000 */
[----:B------:R-:W-:Y:S01]  /*5fc0*/  F2FP.BF16.F32.PACK_AB R87, RZ, R87 ;  /* 0x00000057ff57723e */ /* 0x000fe200000010ff */
[----:B------:R-:W-:Y:S01]  /*5fd0*/  @P0 STG.E.U16 desc[UR38][R8.64+0x22], R67 ;  /* 0x0000224308000986 */ /* 0x000fe2000c101526 */
[----:B------:R-:W-:Y:S01]  /*5fe0*/  ISETP.GT.AND P0, PT, R3, RZ, P2 ;  /* 0x000000ff0300720c */ /* 0x000fe20001704270 */
        /* <DEDUP_REMOVED lines=36> */
[----:B------:R-:W-:Y:S01]  /*6230*/  FMUL R55, R55, R90 ;  /* 0x0000005a37377220 */ /* 0x000fe20000400000 */
[----:B------:R-:W-:-:S02]  /*6240*/  F2FP.BF16.F32.PACK_AB R39, RZ, R39 ;  /* 0x00000027ff27723e */ /* 0x000fc400000010ff */
[----:B------:R-:W-:Y:S01]  /*6250*/  F2FP.BF16.F32.PACK_AB R40, RZ, R40 ;  /* 0x00000028ff28723e */ /* 0x000fe200000010ff */
[----:B------:R-:W-:Y:S01]  /*6260*/  @P0 STG.E.U16 desc[UR38][R8.64+0x30], R70 ;  /* 0x0000304608000986 */ /* 0x000fe2000c101526 */
[----:B------:R-:W-:Y:S02]  /*6270*/  ISETP.GT.AND P0, PT, R3, 0x8, P1 ;  /* 0x000000080300780c */ /* 0x000fe40000f04270 */
[----:B------:R-:W-:Y:S02]  /*6280*/  ISETP.GT.AND P1, PT, R4, 0x21, PT ;  /* 0x000000210400780c */ /* 0x000fe40003f24270 */
[----:B------:R-:W-:Y:S02]  /*6290*/  F2FP.BF16.F32.PACK_AB R41, RZ, R41 ;  /* 0x00000029ff29723e */ /* 0x000fe400000010ff */
[----:B------:R-:W-:Y:S02]  /*62a0*/  F2FP.BF16.F32.PACK_AB R42, RZ, R42 ;  /* 0x0000002aff2a723e */ /* 0x000fe400000010ff */
[----:B------:R-:W-:-:S02]  /*62b0*/  F2FP.BF16.F32.PACK_AB R43, RZ, R43 ;  /* 0x0000002bff2b723e */ /* 0x000fc400000010ff */
[----:B------:R-:W-:Y:S02]  /*62c0*/  F2FP.BF16.F32.PACK_AB R44, RZ, R44 ;  /* 0x0000002cff2c723e */ /* 0x000fe400000010ff */
[----:B------:R-:W-:Y:S01]  /*62d0*/  F2FP.BF16.F32.PACK_AB R45, RZ, R45 ;  /* 0x0000002dff2d723e */ /* 0x000fe200000010ff */
[----:B------:R-:W-:Y:S01]  /*62e0*/  @P0 STG.E.U16 desc[UR38][R8.64+0x32], R71 ;  /* 0x0000324708000986 */ /* 0x000fe2000c101526 */
[----:B------:R-:W-:Y:S02]  /*62f0*/  ISETP.GT.AND P0, PT, R3, RZ, P2 ;  /* 0x000000ff0300720c */ /* 0x000fe40001704270 */
[----:B------:R-:W-:Y:S02]  /*6300*/  F2FP.BF16.F32.PACK_AB R46, RZ, R46 ;  /* 0x0000002eff2e723e */ /* 0x000fe400000010ff */
[----:B------:R-:W-:Y:S02]  /*6310*/  F2FP.BF16.F32.PACK_AB R47, RZ, R47 ;  /* 0x0000002fff2f723e */ /* 0x000fe400000010ff */
[----:B------:R-:W-:-:S02]  /*6320*/  F2FP.BF16.F32.PACK_AB R48, RZ, R48 ;  /* 0x00000030ff30723e */ /* 0x000fc400000010ff */
[----:B------:R-:W-:Y:S02]  /*6330*/  F2FP.BF16.F32.PACK_AB R49, RZ, R49 ;  /* 0x00000031ff31723e */ /* 0x000fe400000010ff */
[----:B------:R-:W-:Y:S02]  /*6340*/  F2FP.BF16.F32.PACK_AB R50, RZ, R50 ;  /* 0x00000032ff32723e */ /* 0x000fe400000010ff */
[----:B------:R-:W-:Y:S01]  /*6350*/  F2FP.BF16.F32.PACK_AB R51, RZ, R51 ;  /* 0x00000033ff33723e */ /* 0x000fe200000010ff */
[----:B------:R-:W-:Y:S01]  /*6360*/  @P0 STG.E.U16 desc[UR38][R10.64+0x40], R72 ;  /* 0x000040480a000986 */ /* 0x000fe2000c101526 */
[----:B------:R-:W-:Y:S02]  /*6370*/  ISETP.GT.AND P0, PT, R3, RZ, P1 ;  /* 0x000000ff0300720c */ /* 0x000fe40000f04270 */
[----:B------:R-:W-:Y:S02]  /*6380*/  F2FP.BF16.F32.PACK_AB R52, RZ, R52 ;  /* 0x00000034ff34723e */ /* 0x000fe400000010ff */
[----:B------:R-:W-:-:S02]  /*6390*/  F2FP.BF16.F32.PACK_AB R53, RZ, R53 ;  /* 0x00000035ff35723e */ /* 0x000fc400000010ff */
[----:B------:R-:W-:Y:S02]  /*63a0*/  F2FP.BF16.F32.PACK_AB R54, RZ, R54 ;  /* 0x00000036ff36723e */ /* 0x000fe400000010ff */
[----:B------:R-:W-:-:S05]  /*63b0*/  F2FP.BF16.F32.PACK_AB R55, RZ, R55 ;  /* 0x00000037ff37723e */ /* 0x000fca00000010ff */
[----:B------:R-:W-:Y:S01]  /*63c0*/  @P0 STG.E.U16 desc[UR38][R10.64+0x42], R73 ;  /* 0x000042490a000986 */ /* 0x000fe2000c101526 */
[----:B------:R-:W-:Y:S02]  /*63d0*/  ISETP.GT.AND P0, PT, R3, 0x8, P2 ;  /* 0x000000080300780c */ /* 0x000fe40001704270 */
[----:B------:R-:W-:-:S11]  /*63e0*/  ISETP.GT.AND P2, PT, R4, 0x38, PT ;  /* 0x000000380400780c */ /* 0x000fd60003f44270 */
[----:B------:R-:W-:Y:S01]  /*63f0*/  @P0 STG.E.U16 desc[UR38][R8.64+0x40], R74 ;  /* 0x0000404a08000986 */ /* 0x000fe2000c101526 */
[----:B------:R-:W-:-:S13]  /*6400*/  ISETP.GT.AND P0, PT, R3, 0x8, P1 ;  /* 0x000000080300780c */ /* 0x000fda0000f04270 */
[----:B------:R-:W-:Y:S01]  /*6410*/  @P0 STG.E.U16 desc[UR38][R8.64+0x42], R75 ;  /* 0x0000424b08000986 */ /* 0x000fe2000c101526 */
[----:B------:R-:W-:-:S13]  /*6420*/  ISETP.GT.AND P0, PT, R3, RZ, P5 ;  /* 0x000000ff0300720c */ /* 0x000fda0002f04270 */
[----:B------:R-:W-:Y:S01]  /*6430*/  @P0 STG.E.U16 desc[UR38][R10.64+0x50], R76 ;  /* 0x0000504c0a000986 */ /* 0x000fe2000c101526 */
[----:B------:R-:W-:-:S13]  /*6440*/  ISETP.GT.AND P0, PT, R3, RZ, P4 ;  /* 0x000000ff0300720c */ /* 0x000fda0002704270 */
[----:B------:R-:W-:Y:S01]  /*6450*/  @P0 STG.E.U16 desc[UR38][R10.64+0x52], R77 ;  /* 0x0000524d0a000986 */ /* 0x000fe2000c101526 */
[----:B------:R-:W-:-:S13]  /*6460*/  ISETP.GT.AND P0, PT, R3, 0x8, P5 ;  /* 0x000000080300780c */ /* 0x000fda0002f04270 */
[----:B------:R-:W-:Y:S01]  /*6470*/  @P0 STG.E.U16 desc[UR38][R8.64+0x50], R78 ;  /* 0x0000504e08000986 */ /* 0x000fe2000c101526 */
[----:B------:R-:W-:-:S13]  /*6480*/  ISETP.GT.AND P0, PT, R3, 0x8, P4 ;  /* 0x000000080300780c */ /* 0x000fda0002704270 */
[----:B------:R-:W-:Y:S01]  /*6490*/  @P0 STG.E.U16 desc[UR38][R8.64+0x52], R79 ;  /* 0x0000524f08000986 */ /* 0x000fe2000c101526 */
[----:B------:R-:W-:-:S13]  /*64a0*/  ISETP.GT.AND P0, PT, R3, RZ, P3 ;  /* 0x000000ff0300720c */ /* 0x000fda0001f04270 */
[----:B------:R-:W-:Y:S01]  /*64b0*/  @P0 STG.E.U16 desc[UR38][R10.64+0x60], R80 ;  /* 0x000060500a000986 */ /* 0x000fe2000c101526 */
[----:B------:R-:W-:-:S04]  /*64c0*/  ISETP.GT.AND P0, PT, R4, 0x31, PT ;  /* 0x000000310400780c */ /* 0x000fc80003f04270 */
[----:B------:R-:W-:-:S13]  /*64d0*/  ISETP.GT.AND P1, PT, R3, RZ, P0 ;  /* 0x000000ff0300720c */ /* 0x000fda0000724270 */
[----:B------:R-:W-:Y:S01]  /*64e0*/  @P1 STG.E.U16 desc[UR38][R10.64+0x62], R81 ;  /* 0x000062510a001986 */ /* 0x000fe2000c101526 */
[----:B------:R-:W-:-:S13]  /*64f0*/  ISETP.GT.AND P1, PT, R3, 0x8, P3 ;  /* 0x000000080300780c */ /* 0x000fda0001f24270 */
[----:B------:R-:W-:Y:S01]  /*6500*/  @P1 STG.E.U16 desc[UR38][R8.64+0x60], R82 ;  /* 0x0000605208001986 */ /* 0x000fe2000c101526 */
[----:B------:R-:W-:-:S13]  /*6510*/  ISETP.GT.AND P1, PT, R3, 0x8, P0 ;  /* 0x000000080300780c */ /* 0x000fda0000724270 */
[----:B------:R-:W-:Y:S01]  /*6520*/  @P1 STG.E.U16 desc[UR38][R8.64+0x62], R83 ;  /* 0x0000625308001986 */ /* 0x000fe2000c101526 */
[----:B------:R-:W-:-:S05]  /*6530*/  IADD3 R14, P1, R23, R8, RZ ;  /* 0x00000008170e7210 */ /* 0x000fca0007f3e0ff */
[----:B------:R-:W-:Y:S01]  /*6540*/  IMAD.X R15, R13, 0x1, R9, P1 ;  /* 0x000000010d0f7824 */ /* 0x000fe200008e0609 */
[----:B------:R-:W-:-:S13]  /*6550*/  ISETP.GT.AND P1, PT, R3, RZ, P2 ;  /* 0x000000ff0300720c */ /* 0x000fda0001724270 */
[----:B------:R-:W-:Y:S01]  /*6560*/  @P1 STG.E.U16 desc[UR38][R10.64+0x70], R84 ;  /* 0x000070540a001986 */ /* 0x000fe2000c101526 */
[----:B------:R-:W-:-:S05]  /*6570*/  IADD3 R20, P1, R23, R8, RZ ;  /* 0x0000000817147210 */ /* 0x000fca0007f3e0ff */
[----:B------:R-:W-:Y:S01]  /*6580*/  IMAD.X R21, R13, 0x1, R9, P1 ;  /* 0x000000010d157824 */ /* 0x000fe200008e0609 */
[----:B------:R-:W-:-:S05]  /*6590*/  IADD3 R12, P1, R23, R10, RZ ;  /* 0x0000000a170c7210 */ /* 0x000fca0007f3e0ff */
[----:B------:R-:W-:Y:S01]  /*65a0*/  IMAD.X R13, R13, 0x1, R11, P1 ;  /* 0x000000010d0d7824 */ /* 0x000fe200008e060b */
[----:B------:R-:W-:-:S04]  /*65b0*/  ISETP.GT.AND P1, PT, R4, 0x39, PT ;  /* 0x000000390400780c */ /* 0x000fc80003f24270 */
[----:B------:R-:W-:-:S13]  /*65c0*/  ISETP.GT.AND P5, PT, R3, RZ, P1 ;  /* 0x000000ff0300720c */ /* 0x000fda0000fa4270 */
[----:B------:R-:W-:Y:S01]  /*65d0*/  @P5 STG.E.U16 desc[UR38][R10.64+0x72], R85 ;  /* 0x000072550a005986 */ /* 0x000fe2000c101526 */
[----:B------:R-:W-:-:S13]  /*65e0*/  ISETP.GT.AND P5, PT, R3, 0x8, P2 ;  /* 0x000000080300780c */ /* 0x000fda00017a4270 */
[----:B------:R-:W-:Y:S01]  /*65f0*/  @P5 STG.E.U16 desc[UR38][R8.64+0x70], R86 ;  /* 0x0000705608005986 */ /* 0x000fe2000c101526 */
[----:B------:R-:W-:-:S13]  /*6600*/  ISETP.GT.AND P5, PT, R3, 0x8, P1 ;  /* 0x000000080300780c */ /* 0x000fda0000fa4270 */
[----:B------:R0:W-:Y:S01]  /*6610*/  @P5 STG.E.U16 desc[UR38][R8.64+0x72], R87 ;  /* 0x0000725708005986 */ /* 0x0001e2000c101526 */
[C---:B------:R-:W-:Y:S02]  /*6620*/  ISETP.GT.AND P5, PT, R3.reuse, 0x80, P6 ;  /* 0x000000800300780c */ /* 0x040fe400037a4270 */
[----:B------:R-:W-:-:S11]  /*6630*/  ISETP.GT.AND P6, PT, R3, 0x88, P6 ;  /* 0x000000880300780c */ /* 0x000fd600037c4270 */
[----:B------:R-:W-:Y:S01]  /*6640*/  @P5 STG.E.U16 desc[UR38][R12.64], R24 ;  /* 0x000000180c005986 */ /* 0x000fe2000c101526 */
[----:B------:R-:W-:-:S04]  /*6650*/  ISETP.GT.AND P5, PT, R4, 0x1, PT ;  /* 0x000000010400780c */ /* 0x000fc80003fa4270 */
[----:B------:R-:W-:-:S13]  /*6660*/  ISETP.GT.AND P5, PT, R3, 0x80, P5 ;  /* 0x000000800300780c */ /* 0x000fda0002fa4270 */
[----:B0-----:R-:W-:Y:S02]  /*6670*/  @P5 IMAD.MOV.U32 R8, RZ, RZ, R12 ;  /* 0x000000ffff085224 */ /* 0x001fe400078e000c */
[----:B------:R-:W-:-:S05]  /*6680*/  @P5 IMAD.MOV.U32 R9, RZ, RZ, R13 ;  /* 0x000000ffff095224 */ /* 0x000fca00078e000d */
[----:B------:R0:W-:Y:S01]  /*6690*/  @P5 STG.E.U16 desc[UR38][R8.64+0x2], R25 ;  /* 0x0000021908005986 */ /* 0x0001e2000c101526 */
[----:B------:R-:W-:-:S03]  /*66a0*/  ISETP.NE.AND P5, PT, R5, RZ, PT ;  /* 0x000000ff0500720c */ /* 0x000fc60003fa5270 */
[----:B------:R-:W-:Y:S01]  /*66b0*/  @P6 STG.E.U16 desc[UR38][R14.64], R26 ;  /* 0x0000001a0e006986 */ /* 0x000fe2000c101526 */
[----:B------:R-:W-:-:S04]  /*66c0*/  ISETP.GT.AND P6, PT, R4, 0x1, PT ;  /* 0x000000010400780c */ /* 0x000fc80003fc4270 */
[----:B------:R-:W-:-:S13]  /*66d0*/  ISETP.GT.AND P6, PT, R3, 0x88, P6 ;  /* 0x000000880300780c */ /* 0x000fda00037c4270 */
[----:B------:R-:W-:Y:S01]  /*66e0*/  @P6 STG.E.U16 desc[UR38][R20.64+0x2], R27 ;  /* 0x0000021b14006986 */ /* 0x000fe2000c101526 */
[----:B------:R-:W-:-:S04]  /*66f0*/  ISETP.GT.AND P6, PT, R4, 0x8, PT ;  /* 0x000000080400780c */ /* 0x000fc80003fc4270 */
[----:B------:R-:W-:-:S13]  /*6700*/  ISETP.GT.AND P6, PT, R3, 0x80, P6 ;  /* 0x000000800300780c */ /* 0x000fda00037c4270 */
[----:B0-----:R-:W-:Y:S02]  /*6710*/  @P6 IMAD.MOV.U32 R8, RZ, RZ, R12 ;  /* 0x000000ffff086224 */ /* 0x001fe400078e000c */
[----:B------:R-:W-:-:S05]  /*6720*/  @P6 IMAD.MOV.U32 R9, RZ, RZ, R13 ;  /* 0x000000ffff096224 */ /* 0x000fca00078e000d */
[----:B------:R0:W-:Y:S01]  /*6730*/  @P6 STG.E.U16 desc[UR38][R8.64+0x10], R28 ;  /* 0x0000101c08006986 */ /* 0x0001e2000c101526 */
[----:B------:R-:W-:-:S04]  /*6740*/  ISETP.GT.AND P6, PT, R4, 0x9, PT ;  /* 0x000000090400780c */ /* 0x000fc80003fc4270 */
[----:B------:R-:W-:-:S13]  /*6750*/  ISETP.GT.AND P6, PT, R3, 0x80, P6 ;  /* 0x000000800300780c */ /* 0x000fda00037c4270 */
[----:B0-----:R-:W-:Y:S02]  /*6760*/  @P6 IMAD.MOV.U32 R8, RZ, RZ, R12 ;  /* 0x000000ffff086224 */ /* 0x001fe400078e000c */
[----:B------:R-:W-:-:S05]  /*6770*/  @P6 IMAD.MOV.U32 R9, RZ, RZ, R13 ;  /* 0x000000ffff096224 */ /* 0x000fca00078e000d */
[----:B------:R0:W-:Y:S01]  /*6780*/  @P6 STG.E.U16 desc[UR38][R8.64+0x12], R29 ;  /* 0x0000121d08006986 */ /* 0x0001e2000c101526 */
[----:B------:R-:W-:-:S04]  /*6790*/  ISETP.GT.AND P6, PT, R4, 0x8, PT ;  /* 0x000000080400780c */ /* 0x000fc80003fc4270 */
[----:B------:R-:W-:-:S13]  /*67a0*/  ISETP.GT.AND P6, PT, R3, 0x88, P6 ;  /* 0x000000880300780c */ /* 0x000fda00037c4270 */
        /* <DEDUP_REMOVED lines=45> */
[----:B------:R-:W-:Y:S01]  /*6a80*/  @P6 STG.E.U16 desc[UR38][R8.64+0x42], R41 ;  /* 0x0000422908006986 */ /* 0x000fe2000c101526 */
[----:B------:R-:W-:-:S04]  /*6a90*/  ISETP.GT.AND P6, PT, R4, 0x20, PT ;  /* 0x000000200400780c */ /* 0x000fc80003fc4270 */
[----:B------:R-:W-:-:S13]  /*6aa0*/  ISETP.GT.AND P6, PT, R3, 0x88, P6 ;  /* 0x000000880300780c */ /* 0x000fda00037c4270 */
[----:B------:R-:W-:Y:S01]  /*6ab0*/  @P6 STG.E.U16 desc[UR38][R6.64+0x40], R42 ;  /* 0x0000402a06006986 */ /* 0x000fe2000c101526 */
[----:B------:R-:W-:-:S04]  /*6ac0*/  ISETP.GT.AND P6, PT, R4, 0x21, PT ;  /* 0x000000210400780c */ /* 0x000fc80003fc4270 */
[----:B------:R-:W-:-:S13]  /*6ad0*/  ISETP.GT.AND P6, PT, R3, 0x88, P6 ;  /* 0x000000880300780c */ /* 0x000fda00037c4270 */
[----:B------:R-:W-:Y:S02]  /*6ae0*/  @P6 IMAD.MOV.U32 R4, RZ, RZ, R6 ;  /* 0x000000ffff046224 */ /* 0x000fe400078e0006 */
[----:B------:R-:W-:-:S05]  /*6af0*/  @P6 IMAD.MOV.U32 R5, RZ, RZ, R7 ;  /* 0x000000ffff056224 */ /* 0x000fca00078e0007 */
[----:B------:R0:W-:Y:S01]  /*6b00*/  @P6 STG.E.U16 desc[UR38][R4.64+0x42], R43 ;  /* 0x0000422b04006986 */ /* 0x0001e2000c101526 */
[C---:B------:R-:W-:Y:S02]  /*6b10*/  ISETP.GT.AND P6, PT, R3.reuse, 0x80, P5 ;  /* 0x000000800300780c */ /* 0x040fe40002fc4270 */
[----:B------:R-:W-:-:S11]  /*6b20*/  ISETP.GT.AND P5, PT, R3, 0x88, P5 ;  /* 0x000000880300780c */ /* 0x000fd60002fa4270 */
[----:B0-----:R-:W-:Y:S02]  /*6b30*/  @P6 IMAD.MOV.U32 R4, RZ, RZ, R12 ;  /* 0x000000ffff046224 */ /* 0x001fe400078e000c */
[----:B------:R-:W-:-:S05]  /*6b40*/  @P6 IMAD.MOV.U32 R5, RZ, RZ, R13 ;  /* 0x000000ffff056224 */ /* 0x000fca00078e000d */
[----:B------:R0:W-:Y:S01]  /*6b50*/  @P6 STG.E.U16 desc[UR38][R4.64+0x50], R44 ;  /* 0x0000502c04006986 */ /* 0x0001e2000c101526 */
[C---:B------:R-:W-:Y:S02]  /*6b60*/  ISETP.GT.AND P6, PT, R3.reuse, 0x80, P4 ;  /* 0x000000800300780c */ /* 0x040fe400027c4270 */
[----:B------:R-:W-:-:S11]  /*6b70*/  ISETP.GT.AND P4, PT, R3, 0x88, P4 ;  /* 0x000000880300780c */ /* 0x000fd60002784270 */
[----:B0-----:R-:W-:Y:S02]  /*6b80*/  @P6 IMAD.MOV.U32 R4, RZ, RZ, R12 ;  /* 0x000000ffff046224 */ /* 0x001fe400078e000c */
[----:B------:R-:W-:-:S05]  /*6b90*/  @P6 IMAD.MOV.U32 R5, RZ, RZ, R13 ;  /* 0x000000ffff056224 */ /* 0x000fca00078e000d */
[----:B------:R0:W-:Y:S02]  /*6ba0*/  @P6 STG.E.U16 desc[UR38][R4.64+0x52], R45 ;  /* 0x0000522d04006986 */ /* 0x0001e4000c101526 */
[----:B0-----:R-:W-:Y:S02]  /*6bb0*/  @P5 IMAD.MOV.U32 R4, RZ, RZ, R6 ;  /* 0x000000ffff045224 */ /* 0x001fe400078e0006 */
[----:B------:R-:W-:-:S05]  /*6bc0*/  @P5 IMAD.MOV.U32 R5, RZ, RZ, R7 ;  /* 0x000000ffff055224 */ /* 0x000fca00078e0007 */
[----:B------:R0:W-:Y:S01]  /*6bd0*/  @P5 STG.E.U16 desc[UR38][R4.64+0x50], R46 ;  /* 0x0000502e04005986 */ /* 0x0001e2000c101526 */
[C---:B------:R-:W-:Y:S02]  /*6be0*/  ISETP.GT.AND P5, PT, R3.reuse, 0x80, P3 ;  /* 0x000000800300780c */ /* 0x040fe40001fa4270 */
[----:B------:R-:W-:Y:S01]  /*6bf0*/  ISETP.GT.AND P3, PT, R3, 0x88, P3 ;  /* 0x000000880300780c */ /* 0x000fe20001f64270 */
        /* <DEDUP_REMOVED lines=17> */
[----:B------:R0:W-:Y:S02]  /*6d10*/  @P3 STG.E.U16 desc[UR38][R4.64+0x60], R50 ;  /* 0x0000603204003986 */ /* 0x0001e4000c101526 */
[----:B0-----:R-:W-:Y:S02]  /*6d20*/  @P0 IMAD.MOV.U32 R4, RZ, RZ, R6 ;  /* 0x000000ffff040224 */ /* 0x001fe400078e0006 */
[----:B------:R-:W-:-:S05]  /*6d30*/  @P0 IMAD.MOV.U32 R5, RZ, RZ, R7 ;  /* 0x000000ffff050224 */ /* 0x000fca00078e0007 */
[----:B------:R0:W-:Y:S02]  /*6d40*/  @P0 STG.E.U16 desc[UR38][R4.64+0x62], R51 ;  /* 0x0000623304000986 */ /* 0x0001e4000c101526 */
[----:B0-----:R-:W-:Y:S02]  /*6d50*/  @P5 IMAD.MOV.U32 R4, RZ, RZ, R12 ;  /* 0x000000ffff045224 */ /* 0x001fe400078e000c */
[----:B------:R-:W-:-:S05]  /*6d60*/  @P5 IMAD.MOV.U32 R5, RZ, RZ, R13 ;  /* 0x000000ffff055224 */ /* 0x000fca00078e000d */
[----:B------:R0:W-:Y:S04]  /*6d70*/  @P5 STG.E.U16 desc[UR38][R4.64+0x70], R52 ;  /* 0x0000703404005986 */ /* 0x0001e8000c101526 */
[----:B------:R1:W-:Y:S01]  /*6d80*/  @P4 STG.E.U16 desc[UR38][R12.64+0x72], R53 ;  /* 0x000072350c004986 */ /* 0x0003e2000c101526 */
[----:B0-----:R-:W-:Y:S02]  /*6d90*/  @P2 IMAD.MOV.U32 R4, RZ, RZ, R6 ;  /* 0x000000ffff042224 */ /* 0x001fe400078e0006 */
[----:B------:R-:W-:-:S05]  /*6da0*/  @P2 IMAD.MOV.U32 R5, RZ, RZ, R7 ;  /* 0x000000ffff052224 */ /* 0x000fca00078e0007 */
[----:B------:R1:W-:Y:S04]  /*6db0*/  @P2 STG.E.U16 desc[UR38][R4.64+0x70], R54 ;  /* 0x0000703604002986 */ /* 0x0003e8000c101526 */
[----:B------:R1:W-:Y:S02]  /*6dc0*/  @P1 STG.E.U16 desc[UR38][R6.64+0x72], R55 ;  /* 0x0000723706001986 */ /* 0x0003e4000c101526 */
.L_x_157:
[----:B------:R-:W-:Y:S05]  /*6dd0*/  BSYNC B0 ;  /* 0x0000000000007941 */ /* 0x000fea0003800000 */
.L_x_33:
[----:B------:R-:W-:Y:S01]  /*6de0*/  IADD3 R16, P0, R16, UR36, RZ ;  /* 0x0000002410107c10 */ /* 0x000fe2000ff1e0ff */
[----:B------:R-:W-:Y:S01]  /*6df0*/  ULDC.64 UR4, c[0x0][0x650] ;  /* 0x0001940000047ab9 */ /* 0x000fe20000000a00 */
[----:B------:R-:W-:Y:S01]  /*6e00*/  PRMT R3, RZ, 0x7610, R3 ;  /* 0x00007610ff037816 */ /* 0x000fe20000000003 */
[----:B------:R-:W-:Y:S01]  /*6e10*/  IMAD.MOV.U32 R102, RZ, RZ, -0x1 ;  /* 0xffffffffff667424 */ /* 0x000fe200078e00ff */
[----:B------:R-:W-:Y:S01]  /*6e20*/  IADD3.X R17, R17, UR42, RZ, P0, !PT ;  /* 0x0000002a11117c10 */ /* 0x000fe200087fe4ff */
[----:B------:R-:W-:Y:S01]  /*6e30*/  IMAD.MOV.U32 R23, RZ, RZ, -0x1 ;  /* 0xffffffffff177424 */ /* 0x000fe200078e00ff */
[----:B------:R-:W-:-:S04]  /*6e40*/  ISETP.GE.U32.AND P0, PT, R16, UR4, PT ;  /* 0x0000000410007c0c */ /* 0x000fc8000bf06070 */
[----:B------:R-:W-:-:S13]  /*6e50*/  ISETP.GE.U32.AND.EX P0, PT, R17, UR5, PT, P0 ;  /* 0x0000000511007c0c */ /* 0x000fda000bf06100 */
[----:B------:R-:W-:Y:S05]  /*6e60*/  @P0 BRA `(.L_x_158) ;  /* 0x0000000400500947 */ /* 0x000fea0003800000 */
[----:B0-----:R-:W0:Y:S01]  /*6e70*/  LDC.64 R10, c[0x0][0x628] ;  /* 0x00018a00ff0a7b82 */ /* 0x001e220000000a00 */
[----:B-1----:R-:W1:Y:S01]  /*6e80*/  S2R R12, SR_CTAID.X ;  /* 0x00000000000c7919 */ /* 0x002e620000002500 */
[----:B----4-:R-:W-:Y:S02]  /*6e90*/  IMAD.MOV.U32 R8, RZ, RZ, R16 ;  /* 0x000000ffff087224 */ /* 0x010fe400078e0010 */
[----:B------:R-:W-:Y:S01]  /*6ea0*/  IMAD.MOV.U32 R9, RZ, RZ, R17 ;  /* 0x000000ffff097224 */ /* 0x000fe200078e0011 */
[----:B------:R-:W4:Y:S03]  /*6eb0*/  S2R R20, SR_CTAID.Y ;  /* 0x0000000000147919 */ /* 0x000f260000002600 */
[----:B------:R-:W1:Y:S08]  /*6ec0*/  LDC R0, c[0x0][0x630] ;  /* 0x00018c00ff007b82 */ /* 0x000e700000000800 */
[----:B------:R-:W1:Y:S01]  /*6ed0*/  LDC.64 R14, c[0x0][0x620] ;  /* 0x00018800ff0e7b82 */ /* 0x000e620000000a00 */
[----:B0-----:R-:W-:-:S04]  /*6ee0*/  ISETP.NE.U32.AND P0, PT, R10, RZ, PT ;  /* 0x000000ff0a00720c */ /* 0x001fc80003f05070 */
[----:B------:R-:W-:-:S13]  /*6ef0*/  ISETP.NE.AND.EX P0, PT, R11, RZ, PT, P0 ;  /* 0x000000ff0b00720c */ /* 0x000fda0003f05300 */
[----:B-1--4-:R-:W-:Y:S05]  /*6f00*/  @!P0 BRA `(.L_x_159) ;  /* 0x0000000000288947 */ /* 0x012fea0003800000 */
        /* <DEDUP_REMOVED lines=10> */
.L_x_159:
[-CC-:B------:R-:W-:Y:S01]  /*6fb0*/  SHF.R.U64 R23, R8, R0.reuse, R9.reuse ;  /* 0x0000000008177219 */ /* 0x180fe20000001209 */
[----:B------:R-:W0:Y:S01]  /*6fc0*/  LDC.64 R26, c[0x0][0x640] ;  /* 0x00019000ff1a7b82 */ /* 0x000e220000000a00 */
[----:B------:R-:W-:Y:S01]  /*6fd0*/  SHF.R.U32.HI R0, RZ, R0, R9 ;  /* 0x00000000ff007219 */ /* 0x000fe20000011609 */
[----:B------:R-:W-:Y:S01]  /*6fe0*/  ULDC UR4, c[0x0][0x150] ;  /* 0x0000540000047ab9 */ /* 0x000fe20000000800 */
[----:B------:R-:W-:Y:S02]  /*6ff0*/  IADD3 R3, P0, RZ, -R23, RZ ;  /* 0x80000017ff037210 */ /* 0x000fe40007f1e0ff */
[----:B------:R-:W-:-:S03]  /*7000*/  I2FP.F32.U32 R7, R12 ;  /* 0x0000000c00077245 */ /* 0x000fc60000201000 */
[----:B------:R-:W1:Y:S01]  /*7010*/  LDC R6, c[0x0][0x618] ;  /* 0x00018600ff067b82 */ /* 0x000e620000000800 */
[----:B------:R-:W-:Y:S02]  /*7020*/  IMAD.X R5, RZ, RZ, ~R0, P0 ;  /* 0x000000ffff057224 */ /* 0x000fe400000e0e00 */
[----:B------:R-:W-:Y:S01]  /*7030*/  FMUL R7, R7, UR4 ;  /* 0x0000000407077c20 */ /* 0x000fe20008400000 */
[----:B------:R-:W-:Y:S01]  /*7040*/  ULDC UR4, c[0x0][0x154] ;  /* 0x0000550000047ab9 */ /* 0x000fe20000000800 */
[-C--:B------:R-:W-:Y:S02]  /*7050*/  IMAD R0, R5, R14.reuse, RZ ;  /* 0x0000000e05007224 */ /* 0x080fe400078e02ff */
[C---:B------:R-:W-:Y:S01]  /*7060*/  IMAD.WIDE.U32 R4, R3.reuse, R14, R16 ;  /* 0x0000000e03047225 */ /* 0x040fe200078e0010 */
[----:B------:R-:W4:Y:S01]  /*7070*/  LDC R8, c[0x0][0x608] ;  /* 0x00018200ff087b82 */ /* 0x000f220000000800 */
[----:B------:R-:W2:Y:S02]  /*7080*/  F2I.U32.TRUNC.NTZ R7, R7 ;  /* 0x0000000700077305 */ /* 0x000ea4000020f000 */
[----:B------:R-:W-:Y:S01]  /*7090*/  IMAD R3, R3, R15, R0 ;  /* 0x0000000f03037224 */ /* 0x000fe200078e0200 */
[----:B------:R-:W-:-:S03]  /*70a0*/  I2FP.F32.U32 R0, R20 ;  /* 0x0000001400007245 */ /* 0x000fc60000201000 */
[----:B------:R-:W-:Y:S01]  /*70b0*/  IMAD.IADD R3, R5, 0x1, R3 ;  /* 0x0000000105037824 */ /* 0x000fe200078e0203 */
[----:B------:R-:W3:Y:S01]  /*70c0*/  LDC R11, c[0x0][0x658] ;  /* 0x00019600ff0b7b82 */ /* 0x000ee20000000800 */
[----:B0-----:R-:W-:-:S04]  /*70d0*/  ISETP.NE.U32.AND P0, PT, R26, RZ, PT ;  /* 0x000000ff1a00720c */ /* 0x001fc80003f05070 */
[----:B------:R-:W-:-:S03]  /*70e0*/  ISETP.NE.AND.EX P0, PT, R27, RZ, PT, P0 ;  /* 0x000000ff1b00720c */ /* 0x000fc60003f05300 */
[----:B------:R-:W0:Y:S01]  /*70f0*/  LDC R9, c[0x0][0x144] ;  /* 0x00005100ff097b82 */ /* 0x000e220000000800 */
[-C--:B-1----:R-:W-:Y:S01]  /*7100*/  SHF.R.U64 R10, R4, R6.reuse, R3 ;  /* 0x00000006040a7219 */ /* 0x082fe20000001203 */
[----:B--2---:R-:W-:Y:S01]  /*7110*/  IMAD.MOV R7, RZ, RZ, -R7 ;  /* 0x000000ffff077224 */ /* 0x004fe200078e0a07 */
[----:B------:R-:W-:Y:S01]  /*7120*/  SHF.R.U32.HI R3, RZ, R6, R3 ;  /* 0x00000006ff037219 */ /* 0x000fe20000011603 */
[----:B------:R-:W-:-:S04]  /*7130*/  FMUL R6, R0, UR4 ;  /* 0x0000000400067c20 */ /* 0x000fc80008400000 */
[----:B------:R-:W1:Y:S01]  /*7140*/  LDC R21, c[0x0][0x148] ;  /* 0x00005200ff157b82 */ /* 0x000e620000000800 */
[----:B------:R2:W0:Y:S01]  /*7150*/  F2I.U32.TRUNC.NTZ R14, R6 ;  /* 0x00000006000e7305 */ /* 0x000422000020f000 */
[-CC-:B----4-:R-:W-:Y:S02]  /*7160*/  SHF.R.U64 R13, R10, R8.reuse, R3.reuse ;  /* 0x000000080a0d7219 */ /* 0x190fe40000001203 */
[----:B------:R-:W-:-:S04]  /*7170*/  SHF.R.U32.HI R0, RZ, R8, R3 ;  /* 0x00000008ff007219 */ /* 0x000fc80000011603 */
[----:B------:R-:W4:Y:S01]  /*7180*/  LDC R24, c[0x0][0x600] ;  /* 0x00018000ff187b82 */ /* 0x000f220000000800 */
[-CC-:B---3--:R-:W-:Y:S02]  /*7190*/  SHF.R.U64 R15, R13, R11.reuse, R0.reuse ;  /* 0x0000000b0d0f7219 */ /* 0x188fe40000001200 */
[----:B------:R-:W-:-:S03]  /*71a0*/  SHF.R.U32.HI R5, RZ, R11, R0 ;  /* 0x0000000bff057219 */ /* 0x000fc60000011600 */
[----:B------:R-:W-:Y:S02]  /*71b0*/  IMAD.MOV.U32 R4, RZ, RZ, R15 ;  /* 0x000000ffff047224 */ /* 0x000fe400078e000f */
[----:B------:R-:W3:Y:S01]  /*71c0*/  LDC R28, c[0x0][0x648] ;  /* 0x00019200ff1c7b82 */ /* 0x000ee20000000800 */
[----:B0-----:R-:W-:-:S07]  /*71d0*/  IMAD R25, R9, R7, R12 ;  /* 0x0000000709197224 */ /* 0x001fce00078e020c */
[----:B------:R-:W0:Y:S08]  /*71e0*/  LDC R29, c[0x0][0x638] ;  /* 0x00018e00ff1d7b82 */ /* 0x000e300000000800 */
[----:B------:R-:W0:Y:S01]  /*71f0*/  LDC R30, c[0x0][0x610] ;  /* 0x00018400ff1e7b82 */ /* 0x000e220000000800 */
[----:B-12-4-:R-:W-:Y:S05]  /*7200*/  @!P0 BRA `(.L_x_160) ;  /* 0x0000000000288947 */ /* 0x016fea0003800000 */
[----:B------:R-:W1:Y:S02]  /*7210*/  LDC R0, c[0x0][0x64c] ;  /* 0x00019300ff007b82 */ /* 0x000e640000000800 */
[----:B-1----:R-:W-:-:S05]  /*7220*/  IADD3 R3, P0, R15, R0, RZ ;  /* 0x000000000f037210 */ /* 0x002fca0007f1e0ff */
        /* <DEDUP_REMOVED lines=8> */
.L_x_160:
[----:B------:R-:W-:Y:S01]  /*72b0*/  ISETP.NE.AND P0, PT, R2, 0x1, PT ;  /* 0x000000010200780c */ /* 0x000fe20003f05270 */
[----:B------:R-:W-:Y:S01]  /*72c0*/  IMAD.MOV R14, RZ, RZ, -R14 ;  /* 0x000000ffff0e7224 */ /* 0x000fe200078e0a0e */
[----:B---3--:R-:W-:Y:S01]  /*72d0*/  SHF.R.U64 R0, R4, R28, R5 ;  /* 0x0000001c04007219 */ /* 0x008fe20000001205 */
[----:B------:R-:W-:Y:S01]  /*72e0*/  VIADD R5, R24, 0xffffffff ;  /* 0xffffffff18057836 */ /* 0x000fe20000000000 */
[----:B------:R-:W-:-:S03]  /*72f0*/  LOP3.LUT R3, R13, R100, RZ, 0xc0, !PT ;  /* 0x000000640d037212 */ /* 0x000fc600078ec0ff */
[----:B------:R-:W-:Y:S01]  /*7300*/  IMAD.MOV R4, RZ, RZ, -R0 ;  /* 0x000000ffff047224 */ /* 0x000fe200078e0a00 */
[----:B------:R-:W-:Y:S01]  /*7310*/  LOP3.LUT R10, R10, R5, RZ, 0xc0, !PT ;  /* 0x000000050a0a7212 */ /* 0x000fe200078ec0ff */
[----:B------:R-:W-:Y:S02]  /*7320*/  IMAD R0, R96, R0, R3 ;  /* 0x0000000060007224 */ /* 0x000fe400078e0203 */
[----:B0-----:R-:W-:Y:S02]  /*7330*/  IMAD R3, R4, R29, R15 ;  /* 0x0000001d04037224 */ /* 0x001fe400078e020f */
[----:B------:R-:W-:Y:S02]  /*7340*/  @P0 IMAD R25, R21, R14, R20 ;  /* 0x0000000e15190224 */ /* 0x000fe400078e0214 */
[----:B------:R-:W-:Y:S02]  /*7350*/  IMAD R5, R3, R24, R10 ;  /* 0x0000001803057224 */ /* 0x000fe400078e020a */
[----:B------:R-:W-:-:S02]  /*7360*/  IMAD R0, R0, R30, R25 ;  /* 0x0000001e00007224 */ /* 0x000fc400078e0219 */
[----:B------:R-:W-:-:S03]  /*7370*/  IMAD.MOV.U32 R4, RZ, RZ, 0x1 ;  /* 0x00000001ff047424 */ /* 0x000fc600078e00ff */
[----:B------:R-:W-:Y:S02]  /*7380*/  SEL R102, R5, R0, !P0 ;  /* 0x0000000005667207 */ /* 0x000fe40004000000 */
[----:B------:R-:W-:Y:S02]  /*7390*/  PRMT R3, R4, 0x7610, R3 ;  /* 0x0000761004037816 */ /* 0x000fe40000000003 */
[----:B------:R-:W-:-:S07]  /*73a0*/  SEL R0, R0, R5, !P0 ;  /* 0x0000000500007207 */ /* 0x000fce0004000000 */
.L_x_158:
[----:B------:R-:W-:Y:S01]  /*73b0*/  LOP3.LUT P0, RZ, R3, 0xff, RZ, 0xc0, !PT ;  /* 0x000000ff03ff7812 */ /* 0x000fe2000780c0ff */
[----:B------:R-:W-:-:S12]  /*73c0*/  IMAD.MOV.U32 R109, RZ, RZ, R0 ;  /* 0x000000ffff6d7224 */ /* 0x000fd800078e0000 */
[----:B------:R-:W-:Y:S05]  /*73d0*/  @P0 BRA `(.L_x_161) ;  /* 0xffffffa000cc0947 */ /* 0x000fea000383ffff */
[----:B------:R-:W-:Y:S05]  /*73e0*/  EXIT ;  /* 0x000000000000794d */ /* 0x000fea0003800000 */
.L_x_8:
        /* <DEDUP_REMOVED lines=26> */
.L_x_163:
[----:B------:R-:W0:Y:S01]  /*7590*/  LDC.64 R32, c[0x0][0x640] ;  /* 0x00019000ff207b82 */ /* 0x000e220000000a00 */
[-CC-:B------:R-:W-:Y:S01]  /*75a0*/  SHF.R.U64 R22, R14, R8.reuse, R15.reuse ;  /* 0x000000080e167219 */ /* 0x180fe2000000120f */
[----:B------:R-:W-:Y:S01]  /*75b0*/  IMAD.MOV.U32 R25, RZ, RZ, 0x1 ;  /* 0x00000001ff197424 */ /* 0x000fe200078e00ff */
[----:B------:R-:W-:Y:S02]  /*75c0*/  SHF.R.U32.HI R7, RZ, R8, R15 ;  /* 0x00000008ff077219 */ /* 0x000fe4000001160f */
[----:B------:R-:W-:-:S03]  /*75d0*/  IADD3 R13, P0, RZ, -R22, RZ ;  /* 0x80000016ff0d7210 */ /* 0x000fc60007f1e0ff */
[----:B------:R-:W1:Y:S02]  /*75e0*/  LDC R12, c[0x0][0x618] ;  /* 0x00018600ff0c7b82 */ /* 0x000e640000000800 */
[----:B------:R-:W-:Y:S02]  /*75f0*/  IMAD.X R7, RZ, RZ, ~R7, P0 ;  /* 0x000000ffff077224 */ /* 0x000fe400000e0e07 */
[----:B------:R-:W-:-:S04]  /*7600*/  IMAD.WIDE.U32 R10, R13, R26, R16 ;  /* 0x0000001a0d0a7225 */ /* 0x000fc800078e0010 */
[----:B------:R-:W2:Y:S01]  /*7610*/  LDC R14, c[0x0][0x608] ;  /* 0x00018200ff0e7b82 */ /* 0x000ea20000000800 */
[----:B------:R-:W-:-:S04]  /*7620*/  IMAD R8, R7, R26, RZ ;  /* 0x0000001a07087224 */ /* 0x000fc800078e02ff */
[----:B------:R-:W-:-:S03]  /*7630*/  IMAD R7, R13, R27, R8 ;  /* 0x0000001b0d077224 */ /* 0x000fc600078e0208 */
[----:B------:R-:W3:Y:S01]  /*7640*/  LDC R30, c[0x0][0x658] ;  /* 0x00019600ff1e7b82 */ /* 0x000ee20000000800 */
[----:B------:R-:W-:Y:S01]  /*7650*/  IMAD.IADD R7, R11, 0x1, R7 ;  /* 0x000000010b077824 */ /* 0x000fe200078e0207 */
[----:B0-----:R-:W-:Y:S01]  /*7660*/  ISETP.NE.U32.AND P0, PT, R32, RZ, PT ;  /* 0x000000ff2000720c */ /* 0x001fe20003f05070 */
[----:B------:R-:W-:-:S03]  /*7670*/  IMAD.MOV.U32 R11, RZ, RZ, -0x1 ;  /* 0xffffffffff0b7424 */ /* 0x000fc600078e00ff */
        /* <DEDUP_REMOVED lines=8> */
[-C--:B---3--:R-:W-:Y:S02]  /*7700*/  SHF.L.U32 R10, R11, R30.reuse, RZ ;  /* 0x0000001e0b0a7219 */ /* 0x088fe400000006ff */
[--C-:B------:R-:W-:Y:S02]  /*7710*/  SHF.R.U64 R28, R26, R30, R7.reuse ;  /* 0x0000001e1a1c7219 */ /* 0x100fe40000001207 */
[----:B------:R-:W-:Y:S02]  /*7720*/  LOP3.LUT R27, RZ, R10, RZ, 0x33, !PT ;  /* 0x0000000aff1b7212 */ /* 0x000fe400078e33ff */
[----:B------:R-:W-:Y:S01]  /*7730*/  SHF.R.U32.HI R11, RZ, R30, R7 ;  /* 0x0000001eff0b7219 */ /* 0x000fe20000011607 */
[----:B------:R-:W3:Y:S01]  /*7740*/  LDC R29, c[0x0][0x610] ;  /* 0x00018400ff1d7b82 */ /* 0x000ee20000000800 */
[----:B------:R-:W-:Y:S01]  /*7750*/  IMAD.MOV.U32 R10, RZ, RZ, R28 ;  /* 0x000000ffff0a7224 */ /* 0x000fe200078e001c */
[----:B------:R-:W-:Y:S06]  /*7760*/  @!P0 BRA `(.L_x_164) ;  /* 0x0000000000288947 */ /* 0x000fec0003800000 */
        /* <DEDUP_REMOVED lines=10> */
.L_x_164:
[----:B------:R-:W-:Y:S02]  /*7810*/  ISETP.NE.AND P0, PT, R2, 0x1, PT ;  /* 0x000000010200780c */ /* 0x000fe40003f05270 */
[----:B-1----:R-:W-:Y:S01]  /*7820*/  SHF.R.U64 R8, R10, R8, R11 ;  /* 0x000000080a087219 */ /* 0x002fe2000000120b */
[----:B0-----:R-:W-:Y:S01]  /*7830*/  VIADD R11, R21, 0xffffffff ;  /* 0xffffffff150b7836 */ /* 0x001fe20000000000 */
[----:B------:R-:W-:Y:S02]  /*7840*/  SHF.L.U32 R25, R25, R30, RZ ;  /* 0x0000001e19197219 */ /* 0x000fe400000006ff */
[----:B------:R-:W-:Y:S01]  /*7850*/  LOP3.LUT R5, R26, R27, RZ, 0xc0, !PT ;  /* 0x0000001b1a057212 */ /* 0x000fe200078ec0ff */
[----:B------:R-:W-:-:S04]  /*7860*/  IMAD.MOV R7, RZ, RZ, -R8 ;  /* 0x000000ffff077224 */ /* 0x000fc800078e0a08 */
[----:B------:R-:W-:Y:S02]  /*7870*/  IMAD R5, R25, R8, R5 ;  /* 0x0000000819057224 */ /* 0x000fe400078e0205 */
[----:B------:R-:W-:Y:S01]  /*7880*/  @P0 IMAD R6, R9, R24, R4 ;  /* 0x0000001809060224 */ /* 0x000fe200078e0204 */
[----:B------:R-:W-:Y:S01]  /*7890*/  LOP3.LUT R9, R20, R11, RZ, 0xc0, !PT ;  /* 0x0000000b14097212 */ /* 0x000fe200078ec0ff */
[----:B--2---:R-:W-:Y:S02]  /*78a0*/  IMAD R4, R7, R23, R28 ;  /* 0x0000001707047224 */ /* 0x004fe400078e021c */
[----:B---3--:R-:W-:Y:S02]  /*78b0*/  IMAD R6, R5, R29, R6 ;  /* 0x0000001d05067224 */ /* 0x008fe400078e0206 */
[----:B------:R-:W-:Y:S02]  /*78c0*/  IMAD R5, R4, R21, R9 ;  /* 0x0000001504057224 */ /* 0x000fe400078e0209 */
[----:B------:R-:W-:-:S02]  /*78d0*/  IMAD.MOV.U32 R8, RZ, RZ, 0x1 ;  /* 0x00000001ff087424 */ /* 0x000fc400078e00ff */
[----:B------:R-:W-:Y:S01]  /*78e0*/  IMAD.MOV.U32 R7, RZ, RZ, R22 ;  /* 0x000000ffff077224 */ /* 0x000fe200078e0016 */
[----:B------:R-:W-:Y:S02]  /*78f0*/  SEL R21, R5, R6, !P0 ;  /* 0x0000000605157207 */ /* 0x000fe40004000000 */
[----:B------:R-:W-:-:S07]  /*7900*/  SEL R20, R6, R5, !P0 ;  /* 0x0000000506147207 */ /* 0x000fce0004000000 */
.L_x_162:
[----:B------:R-:W-:-:S08]  /*7910*/  NOP ;  /* 0x0000000000007918 */ /* 0x000fd00000000000 */
[----:B------:R-:W0:-:S00]  /*7920*/  USETMAXREG.DEALLOC.CTAPOOL 0x28 ;  /* 0x00000028000079c8 */ /* 0x000e0000080e0500 */
[----:B0-----:R-:W-:-:S13]  /*7930*/  ISETP.NE.AND P0, PT, R3, RZ, PT ;  /* 0x000000ff0300720c */ /* 0x001fda0003f05270 */
[----:B------:R-:W-:Y:S05]  /*7940*/  @P0 EXIT ;  /* 0x000000000000094d */ /* 0x000fea0003800000 */
[----:B------:R-:W-:Y:S01]  /*7950*/  LOP3.LUT P0, RZ, R8, 0xff, RZ, 0xc0, !PT ;  /* 0x000000ff08ff7812 */ /* 0x000fe2000780c0ff */
[----:B------:R-:W-:Y:S02]  /*7960*/  IMAD.MOV.U32 R3, RZ, RZ, 0x1 ;  /* 0x00000001ff037424 */ /* 0x000fe400078e00ff */
[----:B------:R-:W-:-:S10]  /*7970*/  IMAD.MOV.U32 R8, RZ, RZ, RZ ;  /* 0x000000ffff087224 */ /* 0x000fd400078e00ff */
[----:B------:R-:W-:Y:S05]  /*7980*/  @!P0 BRA `(.L_x_165) ;  /* 0x0000000c00288947 */ /* 0x000fea0003800000 */
[----:B------:R-:W0:Y:S01]  /*7990*/  LDC R3, c[0x0][0x28c] ;  /* 0x0000a300ff037b82 */ /* 0x000e220000000800 */
[----:B------:R-:W1:Y:S01]  /*79a0*/  S2R R13, SR_CgaCtaId ;  /* 0x00000000000d7919 */ /* 0x000e620000008800 */
[----:B------:R-:W-:Y:S01]  /*79b0*/  ULDC UR5, c[0x0][0x658] ;  /* 0x0001960000057ab9 */ /* 0x000fe20000000800 */
[----:B------:R-:W-:Y:S01]  /*79c0*/  UMOV UR6, 0xffffffff ;  /* 0xffffffff00067882 */ /* 0x000fe20000000000 */
[----:B------:R-:W-:Y:S01]  /*79d0*/  BSSY B0, `(.L_x_165) ;  /* 0x00000c5000007945 */ /* 0x000fe20003800000 */
[----:B------:R-:W-:Y:S01]  /*79e0*/  USHF.L.U32 UR6, UR6, UR5, URZ ;  /* 0x0000000506067299 */ /* 0x000fe2000800063f */
[----:B------:R-:W-:Y:S01]  /*79f0*/  IMAD.MOV.U32 R10, RZ, RZ, 0x1 ;  /* 0x00000001ff0a7424 */ /* 0x000fe200078e00ff */
[----:B------:R-:W-:Y:S01]  /*7a00*/  LOP3.LUT R9, R18, 0x2, RZ, 0xfc, !PT ;  /* 0x0000000212097812 */ /* 0x000fe200078efcff */
[----:B------:R-:W-:Y:S01]  /*7a10*/  IMAD.MOV.U32 R8, RZ, RZ, RZ ;  /* 0x000000ffff087224 */ /* 0x000fe200078e00ff */
[----:B------:R-:W-:Y:S01]  /*7a20*/  ULDC UR4, c[0x0][0x600] ;  /* 0x0001800000047ab9 */ /* 0x000fe20000000800 */
[----:B------:R-:W-:Y:S01]  /*7a30*/  UMOV UR7, 0x1 ;  /* 0x0000000100077882 */ /* 0x000fe20000000000 */
[----:B------:R-:W-:-:S02]  /*7a40*/  UIADD3 UR15, UR4, -0x1, URZ ;  /* 0xffffffff040f7890 */ /* 0x000fc4000fffe03f */
[----:B------:R-:W-:Y:S02]  /*7a50*/  USHF.L.U32 UR17, UR7, UR5, URZ ;  /* 0x0000000507117299 */ /* 0x000fe4000800063f */
[----:B------:R-:W-:Y:S01]  /*7a60*/  ULOP3.LUT UR16, URZ, UR6, URZ, 0x33, !UPT ;  /* 0x000000063f107292 */ /* 0x000fe2000f8e333f */
[----:B------:R-:W-:Y:S01]  /*7a70*/  ULDC.64 UR20, c[0x0][0x198] ;  /* 0x0000660000147ab9 */ /* 0x000fe20000000a00 */
[----:B0-----:R-:W-:-:S05]  /*7a80*/  VIADD R3, R3, 0xf ;  /* 0x0000000f03037836 */ /* 0x001fca0000000000 */
[----:B------:R-:W-:-:S04]  /*7a90*/  SHF.R.S32.HI R4, RZ, 0x1f, R3 ;  /* 0x0000001fff047819 */ /* 0x000fc80000011403 */
[----:B------:R-:W-:Y:S01]  /*7aa0*/  LEA.HI R4, R4, R3, RZ, 0x4 ;  /* 0x0000000304047211 */ /* 0x000fe200078f20ff */
[C---:B-1----:R-:W-:Y:S02]  /*7ab0*/  IMAD.SHL.U32 R12, R13.reuse, 0x20, RZ ;  /* 0x000000200d0c7824 */ /* 0x042fe400078e00ff */
[----:B------:R-:W-:Y:S01]  /*7ac0*/  IMAD.SHL.U32 R13, R13, 0x200, RZ ;  /* 0x000002000d0d7824 */ /* 0x000fe200078e00ff */
[----:B------:R-:W-:Y:S01]  /*7ad0*/  SHF.R.S32.HI R11, RZ, 0x4, R4 ;  /* 0x00000004ff0b7819 */ /* 0x000fe20000011404 */
[----:B------:R-:W-:Y:S01]  /*7ae0*/  IMAD.MOV.U32 R3, RZ, RZ, 0x1 ;  /* 0x00000001ff037424 */ /* 0x000fe200078e00ff */
[----:B------:R-:W-:Y:S02]  /*7af0*/  LOP3.LUT R12, R12, 0x20, RZ, 0xc0, !PT ;  /* 0x000000200c0c7812 */ /* 0x000fe400078ec0ff */
[----:B------:R-:W-:Y:S01]  /*7b00*/  LOP3.LUT R13, R13, 0x200, RZ, 0xc0, !PT ;  /* 0x000002000d0d7812 */ /* 0x000fe200078ec0ff */
[----:B------:R-:W-:-:S07]  /*7b10*/  VIADD R19, R11, 0x1 ;  /* 0x000000010b137836 */ /* 0x000fce0000000000 */
.L_x_176:
[----:B------:R-:W-:-:S03]  /*7b20*/  UMOV UR4, 0xffffffff ;  /* 0xffffffff00047882 */ /* 0x000fc60000000000 */
[----:B------:R-:W-:Y:S05]  /*7b30*/  BRA.DIV UR4, `(.L_x_166) ;  /* 0x0000001a04307947 */ /* 0x000fea000b800000 */
[----:B------:R-:W-:-:S13]  /*7b40*/  ELECT P6, URZ, PT ;  /* 0x00000000003f782f */ /* 0x000fda00038c0000 */
.L_x_205:
[----:B------:R-:W0:Y:S01]  /*7b50*/  LDC R4, c[0x0][0x28c] ;  /* 0x0000a300ff047b82 */ /* 0x000e220000000800 */
[----:B------:R-:W-:Y:S01]  /*7b60*/  BSSY B1, `(.L_x_167) ;  /* 0x0000038000017945 */ /* 0x000fe20003800000 */
[----:B0-----:R-:W-:-:S13]  /*7b70*/  ISETP.LT.OR P6, PT, R4, 0x1, !P6 ;  /* 0x000000010400780c */ /* 0x001fda00077c1670 */
[----:B------:R-:W-:Y:S05]  /*7b80*/  @P6 BRA `(.L_x_168) ;  /* 0x0000000000d46947 */ /* 0x000fea0003800000 */
[----:B------:R-:W-:Y:S02]  /*7b90*/  IMAD R21, R21, 0x40, R12 ;  /* 0x0000004015157824 */ /* 0x000fe400078e020c */
[----:B------:R-:W-:Y:S02]  /*7ba0*/  IMAD.SHL.U32 R20, R20, 0x100, RZ ;  /* 0x0000010014147824 */ /* 0x000fe400078e00ff */
[----:B------:R-:W-:Y:S02]  /*7bb0*/  IMAD.MOV.U32 R22, RZ, RZ, RZ ;  /* 0x000000ffff167224 */ /* 0x000fe400078e00ff */
[----:B------:R-:W-:Y:S02]  /*7bc0*/  IMAD.MOV.U32 R4, RZ, RZ, R19 ;  /* 0x000000ffff047224 */ /* 0x000fe400078e0013 */
[----:B------:R-:W-:Y:S02]  /*7bd0*/  IMAD.MOV.U32 R5, RZ, RZ, R3 ;  /* 0x000000ffff057224 */ /* 0x000fe400078e0003 */
[----:B------:R-:W-:-:S07]  /*7be0*/  IMAD.MOV.U32 R6, RZ, RZ, R8 ;  /* 0x000000ffff067224 */ /* 0x000fce00078e0008 */
.L_x_171:
[----:B------:R-:W0:Y:S01]  /*7bf0*/  S2R R15, SR_CgaCtaId ;  /* 0x00000000000f7919 */ /* 0x000e220000008800 */
[----:B------:R-:W-:Y:S02]  /*7c00*/  MOV R14, 0x400 ;  /* 0x00000400000e7802 */ /* 0x000fe40000000f00 */
[----:B------:R-:W-:Y:S02]  /*7c10*/  ISETP.NE.AND P1, PT, R0, RZ, PT ;  /* 0x000000ff0000720c */ /* 0x000fe40003f25270 */
[----:B0-----:R-:W-:Y:S02]  /*7c20*/  LEA R25, R15, R14, 0x18 ;  /* 0x0000000e0f197211 */ /* 0x001fe400078ec0ff */
[----:B------:R-:W-:-:S09]  /*7c30*/  SHF.L.U32 R14, R5, 0x1f, RZ ;  /* 0x0000001f050e7819 */ /* 0x000fd200000006ff */
[----:B------:R-:W0:Y:S01]  /*7c40*/  @!P1 LDC R15, c[0x0][0x500] ;  /* 0x00014000ff0f9b82 */ /* 0x000e220000000800 */
[----:B------:R-:W-:-:S04]  /*7c50*/  IMAD R23, R6, 0x8, R25 ;  /* 0x0000000806177824 */ /* 0x000fc800078e0219 */
[----:B------:R-:W1:Y:S02]  /*7c60*/  SYNCS.PHASECHK.TRANS64.TRYWAIT P0, [R23+URZ+0xb0], R14 ;  /* 0x0000b00e170075a7 */ /* 0x000e64000800017f */
[----:B-1----:R-:W-:Y:S05]  /*7c70*/  @!P0 BRA `(.L_x_169) ;  /* 0x0000001800008947 */ /* 0x002fea0003800000 */
.L_x_206:
[----:B-1----:R-:W-:Y:S01]  /*7c80*/  PRMT R14, R9, 0x9910, RZ ;  /* 0x00009910090e7816 */ /* 0x002fe200000000ff */
[----:B0-----:R0:W-:Y:S03]  /*7c90*/  @!P1 SYNCS.ARRIVE.TRANS64 RZ, [R23+URZ], R15 ;  /* 0x0000000f17ff99a7 */ /* 0x0011e6000800003f */
[----:B------:R-:W-:-:S13]  /*7ca0*/  ISETP.NE.AND P0, PT, R14, 0x2, PT ;  /* 0x000000020e00780c */ /* 0x000fda0003f05270 */
[----:B0-----:R-:W-:Y:S05]  /*7cb0*/  @P0 BRA `(.L_x_170) ;  /* 0x0000000000040947 */ /* 0x001fea0003800000 */
[----:B------:R-:W-:Y:S01]  /*7cc0*/  BPT.TRAP 0x1 ;  /* 0x000000040000795c */ /* 0x000fe20000300000 */
.L_x_170:
[C---:B------:R-:W-:Y:S01]  /*7cd0*/  IMAD R14, R6.reuse, 0x400, R13 ;  /* 0x00000400060e7824 */ /* 0x040fe200078e020d */
[----:B------:R-:W-:Y:S01]  /*7ce0*/  R2UR UR9, R23 ;  /* 0x00000000170972ca */ /* 0x000fe200000e0000 */
[--C-:B------:R-:W-:Y:S01]  /*7cf0*/  IMAD R15, R6, 0x2000, R25.reuse ;  /* 0x00002000060f7824 */ /* 0x100fe200078e0219 */
[----:B------:R-:W-:Y:S01]  /*7d00*/  UIADD3 UR4, UP0, UR20, 0xf0, URZ ;  /* 0x000000f014047890 */ /* 0x000fe2000ff1e03f */
[----:B------:R-:W-:Y:S01]  /*7d10*/  IMAD R14, R14, 0x2, R25 ;  /* 0x000000020e0e7824 */ /* 0x000fe200078e0219 */
[----:B------:R-:W-:Y:S01]  /*7d20*/  R2UR UR11, R20 ;  /* 0x00000000140b72ca */ /* 0x000fe200000e0000 */
[----:B------:R-:W-:Y:S01]  /*7d30*/  VIADD R4, R4, 0xffffffff ;  /* 0xffffffff04047836 */ /* 0x000fe20000000000 */
[----:B------:R-:W-:Y:S01]  /*7d40*/  R2UR UR5, R15 ;  /* 0x000000000f0572ca */ /* 0x000fe200000e0000 */
[----:B------:R-:W-:Y:S01]  /*7d50*/  UIADD3 UR22, UP1, UR20, 0x1f0, URZ ;  /* 0x000001f014167890 */ /* 0x000fe2000ff3e03f */
[----:B------:R-:W-:Y:S01]  /*7d60*/  R2UR UR8, R14 ;  /* 0x000000000e0872ca */ /* 0x000fe200000e0000 */
[----:B------:R-:W-:Y:S01]  /*7d70*/  VIADD R6, R6, 0x1 ;  /* 0x0000000106067836 */ /* 0x000fe20000000000 */
[----:B------:R-:W-:Y:S01]  /*7d80*/  R2UR UR10, R22 ;  /* 0x00000000160a72ca */ /* 0x000fe200000e0000 */
[----:B------:R-:W-:Y:S01]  /*7d90*/  UIADD3.X UR23, URZ, UR21, URZ, UP1, !UPT ;  /* 0x000000153f177290 */ /* 0x000fe20008ffe43f */
[----:B------:R-:W-:Y:S01]  /*7da0*/  R2UR UR12, R7 ;  /* 0x00000000070c72ca */ /* 0x000fe200000e0000 */
[----:B------:R-:W-:Y:S01]  /*7db0*/  UMOV UR6, 0x0 ;  /* 0x0000000000067882 */ /* 0x000fe20000000000 */
[----:B------:R-:W-:Y:S01]  /*7dc0*/  R2UR UR18, R21 ;  /* 0x00000000151272ca */ /* 0x000fe200000e0000 */
[----:B------:R-:W-:Y:S01]  /*7dd0*/  UMOV UR7, 0x10000000 ;  /* 0x1000000000077882 */ /* 0x000fe20000000000 */
[----:B------:R-:W-:Y:S01]  /*7de0*/  ISETP.GT.AND P1, PT, R4, 0x1, PT ;  /* 0x000000010400780c */ /* 0x000fe20003f24270 */
[----:B------:R-:W-:Y:S01]  /*7df0*/  UMOV UR19, 0x30000 ;  /* 0x0003000000137882 */ /* 0x000fe20000000000 */
[----:B------:R-:W-:Y:S01]  /*7e00*/  ISETP.NE.AND P0, PT, R6, 0x16, PT ;  /* 0x000000160600780c */ /* 0x000fe20003f05270 */
[----:B------:R-:W-:Y:S01]  /*7e10*/  UIADD3 UR13, UR5, 0x280, URZ ;  /* 0x00000280050d7890 */ /* 0x000fe2000fffe03f */
[----:B------:R-:W-:Y:S01]  /*7e20*/  VIADD R22, R22, 0x10 ;  /* 0x0000001016167836 */ /* 0x000fe20000000000 */
[----:B------:R-:W-:Y:S01]  /*7e30*/  UIADD3.X UR5, URZ, UR21, URZ, UP0, !UPT ;  /* 0x000000153f057290 */ /* 0x000fe200087fe43f */
[----:B------:R-:W-:Y:S01]  /*7e40*/  SEL R14, RZ, 0x1, P0 ;  /* 0x00000001ff0e7807 */ /* 0x000fe20000000000 */
[----:B------:R-:W-:Y:S01]  /*7e50*/  UIADD3 UR14, UR8, 0x2c280, URZ ;  /* 0x0002c280080e7890 */ /* 0x000fe2000fffe03f */
[----:B------:R-:W-:-:S02]  /*7e60*/  SEL R6, R6, RZ, P0 ;  /* 0x000000ff06067207 */ /* 0x000fc40000000000 */
[----:B------:R-:W-:Y:S01]  /*7e70*/  UMOV UR8, UR13 ;  /* 0x0000000d00087c82 */ /* 0x000fe20008000000 */
[----:B------:R-:W-:-:S03]  /*7e80*/  LOP3.LUT R5, R5, R14, RZ, 0x3c, !PT ;  /* 0x0000000e05057212 */ /* 0x000fc600078e3cff */
[----:B------:R0:W-:Y:S02]  /*7e90*/  UTMALDG.3D [UR8], [UR4], desc[UR6] ;  /* 0x00000608040075b4 */ /* 0x0001e40008011000 */
[----:B0-----:R-:W-:Y:S01]  /*7ea0*/  UMOV UR8, UR14 ;  /* 0x0000000e00087c82 */ /* 0x001fe20008000000 */
[----:B------:R-:W-:Y:S02]  /*7eb0*/  UMOV UR11, UR18 ;  /* 0x00000012000b7c82 */ /* 0x000fe40008000000 */
[----:B------:R0:W-:Y:S02]  /*7ec0*/  UTMALDG.3D.MULTICAST [UR8], [UR22], UR19, desc[UR6] ;  /* 0x00000608160073b4 */ /* 0x0001e40008011813 */
[----:B0-----:R-:W-:Y:S05]  /*7ed0*/  @P1 BRA `(.L_x_171) ;  /* 0xfffffffc00441947 */ /* 0x001fea000383ffff */
.L_x_168:
[----:B------:R-:W-:Y:S05]  /*7ee0*/  BSYNC B1 ;  /* 0x0000000000017941 */ /* 0x000fea0003800000 */
.L_x_167:
[----:B------:R-:W-:Y:S01]  /*7ef0*/  LOP3.LUT P1, RZ, R10, 0xff, RZ, 0xc0, !PT ;  /* 0x000000ff0aff7812 */ /* 0x000fe2000782c0ff */
[C---:B------:R-:W-:Y:S01]  /*7f00*/  IMAD.IADD R7, R11.reuse, 0x1, R8 ;  /* 0x000000010b077824 */ /* 0x040fe200078e0208 */
[----:B------:R-:W-:Y:S01]  /*7f10*/  ULDC.64 UR4, c[0x0][0x650] ;  /* 0x0001940000047ab9 */ /* 0x000fe20000000a00 */
[----:B------:R-:W-:Y:S01]  /*7f20*/  ISETP.GE.U32.AND P2, PT, R11, 0x16, PT ;  /* 0x000000160b00780c */ /* 0x000fe20003f46070 */
[----:B------:R-:W-:Y:S01]  /*7f30*/  BSSY B1, `(.L_x_172) ;  /* 0x000006c000017945 */ /* 0x000fe20003800000 */
[----:B------:R-:W-:Y:S01]  /*7f40*/  IMAD.MOV.U32 R20, RZ, RZ, -0x1 ;  /* 0xffffffffff147424 */ /* 0x000fe200078e00ff */
[----:B------:R-:W-:Y:S01]  /*7f50*/  ISETP.GT.U32.AND P0, PT, R7, 0x15, PT ;  /* 0x000000150700780c */ /* 0x000fe20003f04070 */
[----:B------:R-:W-:Y:S01]  /*7f60*/  IMAD.MOV.U32 R21, RZ, RZ, -0x1 ;  /* 0xffffffffff157424 */ /* 0x000fe200078e00ff */
[----:B------:R-:W-:Y:S02]  /*7f70*/  PRMT R10, RZ, 0x7610, R10 ;  /* 0x00007610ff0a7816 */ /* 0x000fe4000000000a */
[----:B------:R-:W-:-:S03]  /*7f80*/  ISETP.LT.U32.AND P0, PT, R11, 0x16, P0 ;  /* 0x000000160b00780c */ /* 0x000fc60000701070 */
[----:B------:R-:W0:Y:S01]  /*7f90*/  @P1 S2R R5, SR_CgaCtaId ;  /* 0x0000000000051919 */ /* 0x000e220000008800 */
[----:B------:R-:W-:-:S04]  /*7fa0*/  @P1 MOV R4, 0x400 ;  /* 0x0000040000041802 */ /* 0x000fc80000000f00 */
[----:B0-----:R-:W-:Y:S01]  /*7fb0*/  @P1 LEA R6, R5, R4, 0x18 ;  /* 0x0000000405061211 */ /* 0x001fe200078ec0ff */
[----:B------:R-:W-:Y:S01]  /*7fc0*/  IMAD.WIDE.U32 R4, R7, -0x45d1745d, RZ ;  /* 0xba2e8ba307047825 */ /* 0x000fe200078e00ff */
[----:B------:R-:W-:Y:S02]  /*7fd0*/  SEL R4, RZ, 0x1, !P0 ;  /* 0x00000001ff047807 */ /* 0x000fe40004000000 */
[----:B------:R0:W-:Y:S01]  /*7fe0*/  @P1 SYNCS.ARRIVE.TRANS64.A1T0 RZ, [R6+URZ+0x178], RZ ;  /* 0x000178ff06ff19a7 */ /* 0x0001e2000810003f */
[----:B------:R-:W-:Y:S02]  /*7ff0*/  IADD3 R16, P1, R16, UR36, RZ ;  /* 0x0000002410107c10 */ /* 0x000fe4000ff3e0ff */
[----:B------:R-:W-:Y:S02]  /*8000*/  LOP3.LUT R3, R3, R4, RZ, 0x3c, !PT ;  /* 0x0000000403037212 */ /* 0x000fe400078e3cff */
[----:B------:R-:W-:Y:S02]  /*8010*/  IADD3.X R17, R17, UR42, RZ, P1, !PT ;  /* 0x0000002a11117c10 */ /* 0x000fe40008ffe4ff */
[----:B------:R-:W-:-:S02]  /*8020*/  ISETP.GE.U32.AND P0, PT, R16, UR4, PT ;  /* 0x0000000410007c0c */ /* 0x000fc4000bf06070 */
[----:B0-----:R-:W-:Y:S02]  /*8030*/  SHF.R.U32.HI R6, RZ, 0x4, R5 ;  /* 0x00000004ff067819 */ /* 0x001fe40000011605 */
[----:B------:R-:W-:Y:S02]  /*8040*/  ISETP.GE.U32.AND.EX P0, PT, R17, UR5, PT, P0 ;  /* 0x0000000511007c0c */ /* 0x000fe4000bf06100 */
[----:B------:R-:W-:Y:S01]  /*8050*/  @P2 LOP3.LUT R3, R3, 0x1, R6, 0x78, !PT ;  /* 0x0000000103032812 */ /* 0x000fe200078e7806 */
[----:B------:R-:W-:Y:S01]  /*8060*/  IMAD R8, R6, -0x16, R7 ;  /* 0xffffffea06087824 */ /* 0x000fe200078e0207 */
[----:B------:R-:W-:Y:S01]  /*8070*/  PRMT R4, RZ, 0x7610, R4 ;  /* 0x00007610ff047816 */ /* 0x000fe20000000004 */
[----:B------:R-:W-:-:S08]  /*8080*/  IMAD.MOV.U32 R7, RZ, RZ, -0x1 ;  /* 0xffffffffff077424 */ /* 0x000fd000078e00ff */
[----:B------:R-:W-:Y:S05]  /*8090*/  @P0 BRA `(.L_x_173) ;  /* 0x0000000400540947 */ /* 0x000fea0003800000 */
[----:B------:R-:W0:Y:S01]  /*80a0*/  S2R R15, SR_CTAID.X ;  /* 0x00000000000f7919 */ /* 0x000e220000002500 */
[----:B------:R-:W-:Y:S01]  /*80b0*/  ULDC.64 UR4, c[0x0][0x628] ;  /* 0x00018a0000047ab9 */ /* 0x000fe20000000a00 */
[----:B------:R-:W-:Y:S01]  /*80c0*/  ULDC UR7, c[0x0][0x630] ;  /* 0x00018c0000077ab9 */ /* 0x000fe20000000800 */
[----:B------:R-:W-:Y:S01]  /*80d0*/  ISETP.NE.U32.AND P0, PT, RZ, UR4, PT ;  /* 0x00000004ff007c0c */ /* 0x000fe2000bf05070 */
[----:B------:R-:W1:Y:S01]  /*80e0*/  S2R R20, SR_CTAID.Y ;  /* 0x0000000000147919 */ /* 0x000e620000002600 */
[----:B------:R-:W-:Y:S01]  /*80f0*/  ULDC UR8, c[0x0][0x150] ;  /* 0x0000540000087ab9 */ /* 0x000fe20000000800 */
[----:B------:R-:W-:Y:S01]  /*8100*/  IMAD.MOV.U32 R4, RZ, RZ, R16 ;  /* 0x000000ffff047224 */ /* 0x000fe200078e0010 */
[----:B------:R-:W-:Y:S01]  /*8110*/  ISETP.NE.AND.EX P0, PT, RZ, UR5, PT, P0 ;  /* 0x00000005ff007c0c */ /* 0x000fe2000bf05300 */
[----:B------:R-:W-:Y:S01]  /*8120*/  IMAD.MOV.U32 R5, RZ, RZ, R17 ;  /* 0x000000ffff057224 */ /* 0x000fe200078e0011 */
[----:B0-----:R-:W-:-:S11]  /*8130*/  I2FP.F32.U32 R22, R15 ;  /* 0x0000000f00167245 */ /* 0x001fd60000201000 */
[----:B------:R-:W-:Y:S05]  /*8140*/  @!P0 BRA `(.L_x_174) ;  /* 0x0000000000288947 */ /* 0x000fea0003800000 */
[----:B------:R-:W-:Y:S02]  /*8150*/  ULDC UR6, c[0x0][0x634] ;  /* 0x00018d0000067ab9 */ /* 0x000fe40000000800 */
[----:B------:R-:W-:-:S05]  /*8160*/  IADD3 R5, P0, R16, UR6, RZ ;  /* 0x0000000610057c10 */ /* 0x000fca000ff1e0ff */
[----:B------:R-:W-:-:S04]  /*8170*/  IMAD.X R21, RZ, RZ, R17, P0 ;  /* 0x000000ffff157224 */ /* 0x000fc800000e0611 */
[----:B------:R-:W-:-:S04]  /*8180*/  IMAD.WIDE.U32 R6, R21, UR4, RZ ;  /* 0x0000000415067c25 */ /* 0x000fc8000f8e00ff */
[----:B------:R-:W-:-:S04]  /*8190*/  IMAD.WIDE.U32 R6, P0, R5, UR5, R6 ;  /* 0x0000000505067c25 */ /* 0x000fc8000f800006 */
[----:B------:R-:W-:-:S04]  /*81a0*/  IMAD.WIDE.U32 R4, R5, UR4, RZ ;  /* 0x0000000405047c25 */ /* 0x000fc8000f8e00ff */
[----:B------:R-:W-:Y:S01]  /*81b0*/  IMAD.MOV.U32 R4, RZ, RZ, R7 ;  /* 0x000000ffff047224 */ /* 0x000fe200078e0007 */
[----:B------:R-:W-:Y:S01]  /*81c0*/  IADD3 RZ, P1, R5, R6, RZ ;  /* 0x0000000605ff7210 */ /* 0x000fe20007f3e0ff */
[----:B------:R-:W-:-:S04]  /*81d0*/  IMAD.X R5, RZ, RZ, RZ, P0 ;  /* 0x000000ffff057224 */ /* 0x000fc800000e06ff */
[----:B------:R-:W-:-:S08]  /*81e0*/  IMAD.WIDE.U32.X R4, R21, UR5, R4, P1 ;  /* 0x0000000515047c25 */ /* 0x000fd000088e0404 */
.L_x_174:
[--C-:B------:R-:W-:Y:S01]  /*81f0*/  SHF.R.U64 R14, R4, UR7, R5.reuse ;  /* 0x00000007040e7c19 */ /* 0x100fe20008001205 */
[----:B------:R-:W-:Y:S01]  /*8200*/  FMUL R22, R22, UR8 ;  /* 0x0000000816167c20 */ /* 0x000fe20008400000 */
[----:B------:R-:W-:Y:S01]  /*8210*/  SHF.R.U32.HI R4, RZ, UR7, R5 ;  /* 0x00000007ff047c19 */ /* 0x000fe20008011605 */
[----:B------:R-:W0:Y:S01]  /*8220*/  LDC R6, c[0x0][0x144] ;  /* 0x00005100ff067b82 */ /* 0x000e220000000800 */
[----:B------:R-:W-:Y:S01]  /*8230*/  IADD3 R5, P0, RZ, -R14, RZ ;  /* 0x8000000eff057210 */ /* 0x000fe20007f1e0ff */
[----:B------:R-:W-:Y:S01]  /*8240*/  ULDC UR6, c[0x0][0x154] ;  /* 0x0000550000067ab9 */ /* 0x000fe20000000800 */
[----:B-1----:R-:W-:Y:S01]  /*8250*/  I2FP.F32.U32 R7, R20 ;  /* 0x0000001400077245 */ /* 0x002fe20000201000 */
[----:B------:R-:W1:Y:S01]  /*8260*/  F2I.U32.TRUNC.NTZ R22, R22 ;  /* 0x0000001600167305 */ /* 0x000e62000020f000 */
[----:B------:R-:W-:Y:S01]  /*8270*/  ULDC.64 UR4, c[0x0][0x620] ;  /* 0x0001880000047ab9 */ /* 0x000fe20000000a00 */
[----:B------:R-:W-:Y:S01]  /*8280*/  IMAD.X R4, RZ, RZ, ~R4, P0 ;  /* 0x000000ffff047224 */ /* 0x000fe200000e0e04 */
[----:B------:R-:W-:Y:S01]  /*8290*/  ISETP.NE.AND P2, PT, R2, 0x1, PT ;  /* 0x000000010200780c */ /* 0x000fe20003f45270 */
[----:B------:R-:W-:Y:S01]  /*82a0*/  FMUL R23, R7, UR6 ;  /* 0x0000000607177c20 */ /* 0x000fe20008400000 */
[----:B------:R-:W2:Y:S01]  /*82b0*/  LDC R25, c[0x0][0x148] ;  /* 0x00005200ff197b82 */ /* 0x000ea20000000800 */
[----:B------:R-:W-:Y:S01]  /*82c0*/  IMAD R4, R4, UR4, RZ ;  /* 0x0000000404047c24 */ /* 0x000fe2000f8e02ff */
[----:B------:R-:W-:-:S02]  /*82d0*/  ULDC.64 UR6, c[0x0][0x640] ;  /* 0x0001900000067ab9 */ /* 0x000fc40000000a00 */
[----:B------:R-:W-:Y:S01]  /*82e0*/  ISETP.NE.U32.AND P0, PT, RZ, UR6, PT ;  /* 0x00000006ff007c0c */ /* 0x000fe2000bf05070 */
[----:B------:R-:W3:Y:S01]  /*82f0*/  F2I.U32.TRUNC.NTZ R23, R23 ;  /* 0x0000001700177305 */ /* 0x000ee2000020f000 */
[C---:B------:R-:W-:Y:S02]  /*8300*/  IMAD R7, R5.reuse, UR5, R4 ;  /* 0x0000000505077c24 */ /* 0x040fe4000f8e0204 */
[----:B------:R-:W-:Y:S01]  /*8310*/  IMAD.WIDE.U32 R4, R5, UR4, R16 ;  /* 0x0000000405047c25 */ /* 0x000fe2000f8e0010 */
[----:B------:R-:W-:Y:S01]  /*8320*/  ULDC UR4, c[0x0][0x618] ;  /* 0x0001860000047ab9 */ /* 0x000fe20000000800 */
[----:B------:R-:W-:Y:S02]  /*8330*/  ISETP.NE.AND.EX P0, PT, RZ, UR7, PT, P0 ;  /* 0x00000007ff007c0c */ /* 0x000fe4000bf05300 */
[----:B------:R-:W-:Y:S02]  /*8340*/  IMAD.IADD R5, R5, 0x1, R7 ;  /* 0x0000000105057824 */ /* 0x000fe400078e0207 */
[----:B-1----:R-:W-:-:S03]  /*8350*/  IMAD.MOV R22, RZ, RZ, -R22 ;  /* 0x000000ffff167224 */ /* 0x002fc600078e0a16 */
[----:B------:R-:W-:Y:S01]  /*8360*/  SHF.R.U64 R21, R4, UR4, R5 ;  /* 0x0000000404157c19 */ /* 0x000fe20008001205 */
[----:B0-----:R-:W-:Y:S01]  /*8370*/  IMAD R15, R6, R22, R15 ;  /* 0x00000016060f7224 */ /* 0x001fe200078e020f */
[----:B------:R-:W-:Y:S01]  /*8380*/  SHF.R.U32.HI R4, RZ, UR4, R5 ;  /* 0x00000004ff047c19 */ /* 0x000fe20008011605 */
[----:B------:R-:W-:Y:S01]  /*8390*/  ULDC UR4, c[0x0][0x608] ;  /* 0x0001820000047ab9 */ /* 0x000fe20000000800 */
[----:B---3--:R-:W-:Y:S02]  /*83a0*/  IMAD.MOV R6, RZ, RZ, -R23 ;  /* 0x000000ffff067224 */ /* 0x008fe400078e0a17 */
[--C-:B------:R-:W-:Y:S02]  /*83b0*/  SHF.R.U64 R22, R21, UR4, R4.reuse ;  /* 0x0000000415167c19 */ /* 0x100fe40008001204 */
[----:B------:R-:W-:Y:S01]  /*83c0*/  SHF.R.U32.HI R5, RZ, UR4, R4 ;  /* 0x00000004ff057c19 */ /* 0x000fe20008011604 */
[----:B------:R-:W-:Y:S01]  /*83d0*/  ULDC UR4, c[0x0][0x658] ;  /* 0x0001960000047ab9 */ /* 0x000fe20000000800 */
[----:B--2---:R-:W-:-:S02]  /*83e0*/  @P2 IMAD R15, R25, R6, R20 ;  /* 0x00000006190f2224 */ /* 0x004fc400078e0214 */
[--C-:B------:R-:W-:Y:S02]  /*83f0*/  SHF.R.U64 R20, R22, UR4, R5.reuse ;  /* 0x0000000416147c19 */ /* 0x100fe40008001205 */
[----:B------:R-:W-:-:S03]  /*8400*/  SHF.R.U32.HI R23, RZ, UR4, R5 ;  /* 0x00000004ff177c19 */ /* 0x000fc60008011605 */
[----:B------:R-:W-:Y:S02]  /*8410*/  IMAD.MOV.U32 R6, RZ, RZ, R20 ;  /* 0x000000ffff067224 */ /* 0x000fe400078e0014 */
[----:B------:R-:W-:Y:S01]  /*8420*/  IMAD.MOV.U32 R5, RZ, RZ, R23 ;  /* 0x000000ffff057224 */ /* 0x000fe200078e0017 */
[----:B------:R-:W-:Y:S06]  /*8430*/  @!P0 BRA `(.L_x_175) ;  /* 0x00000000002c8947 */ /* 0x000fec0003800000 */
        /* <DEDUP_REMOVED lines=9> */
[----:B------:R-:W-:-:S04]  /*84d0*/  IMAD.WIDE.U32.X R4, R23, UR7, R4, P1 ;  /* 0x0000000717047c25 */ /* 0x000fc800088e0404 */
[----:B------:R-:W-:-:S07]  /*84e0*/  IMAD.MOV.U32 R6, RZ, RZ, R4 ;  /* 0x000000ffff067224 */ /* 0x000fce00078e0004 */
.L_x_175:
[----:B------:R-:W-:Y:S01]  /*84f0*/  ULDC UR4, c[0x0][0x648] ;  /* 0x0001920000047ab9 */ /* 0x000fe20000000800 */
[----:B------:R-:W-:Y:S01]  /*8500*/  LOP3.LUT R4, R22, UR16, RZ, 0xc0, !PT ;  /* 0x0000001016047c12 */ /* 0x000fe2000f8ec0ff */
[----:B------:R-:W-:Y:S01]  /*8510*/  ULDC UR5, c[0x0][0x610] ;  /* 0x0001840000057ab9 */ /* 0x000fe20000000800 */
[----:B------:R-:W-:Y:S01]  /*8520*/  SHF.R.U64 R5, R6, UR4, R5 ;  /* 0x0000000406057c19 */ /* 0x000fe20008001205 */
[----:B------:R-:W-:Y:S01]  /*8530*/  ULDC UR4, c[0x0][0x638] ;  /* 0x00018e0000047ab9 */ /* 0x000fe20000000800 */
[----:B------:R-:W-:-:S03]  /*8540*/  LOP3.LUT R21, R21, UR15, RZ, 0xc0, !PT ;  /* 0x0000000f15157c12 */ /* 0x000fc6000f8ec0ff */
[----:B------:R-:W-:Y:S02]  /*8550*/  IMAD.MOV R7, RZ, RZ, -R5 ;  /* 0x000000ffff077224 */ /* 0x000fe400078e0a05 */
[----:B------:R-:W-:Y:S02]  /*8560*/  IMAD R4, R5, UR17, R4 ;  /* 0x0000001105047c24 */ /* 0x000fe4000f8e0204 */
[----:B------:R-:W-:Y:S01]  /*8570*/  IMAD R20, R7, UR4, R20 ;  /* 0x0000000407147c24 */ /* 0x000fe2000f8e0214 */
[----:B------:R-:W-:Y:S01]  /*8580*/  ULDC UR4, c[0x0][0x600] ;  /* 0x0001800000047ab9 */ /* 0x000fe20000000800 */
[----:B------:R-:W-:Y:S02]  /*8590*/  IMAD R15, R4, UR5, R15 ;  /* 0x00000005040f7c24 */ /* 0x000fe4000f8e020f */
[----:B------:R-:W-:Y:S02]  /*85a0*/  IMAD R20, R20, UR4, R21 ;  /* 0x0000000414147c24 */ /* 0x000fe4000f8e0215 */
[----:B------:R-:W-:-:S02]  /*85b0*/  IMAD.MOV.U32 R4, RZ, RZ, 0x1 ;  /* 0x00000001ff047424 */ /* 0x000fc400078e00ff */
[----:B------:R-:W-:Y:S01]  /*85c0*/  IMAD.MOV.U32 R7, RZ, RZ, R14 ;  /* 0x000000ffff077224 */ /* 0x000fe200078e000e */
[----:B------:R-:W-:Y:S02]  /*85d0*/  SEL R21, R20, R15, !P2 ;  /* 0x0000000f14157207 */ /* 0x000fe40005000000 */
[----:B------:R-:W-:-:S07]  /*85e0*/  SEL R20, R15, R20, !P2 ;  /* 0x000000140f147207 */ /* 0x000fce0005000000 */
.L_x_173:
[----:B------:R-:W-:Y:S05]  /*85f0*/  BSYNC B1 ;  /* 0x0000000000017941 */ /* 0x000fea0003800000 */
.L_x_172:
[----:B------:R-:W-:-:S13]  /*8600*/  LOP3.LUT P0, RZ, R4, 0xff, RZ, 0xc0, !PT ;  /* 0x000000ff04ff7812 */ /* 0x000fda000780c0ff */
[----:B------:R-:W-:Y:S05]  /*8610*/  @P0 BRA `(.L_x_176) ;  /* 0xfffffff400400947 */ /* 0x000fea000383ffff */
[----:B------:R-:W-:Y:S05]  /*8620*/  BSYNC B0 ;  /* 0x0000000000007941 */ /* 0x000fea0003800000 */
.L_x_165:
[----:B------:R-:W-:-:S03]  /*8630*/  UMOV UR4, 0xffffffff ;  /* 0xffffffff00047882 */ /* 0x000fc60000000000 */
[----:B------:R-:W-:Y:S05]  /*8640*/  BRA.DIV UR4, `(.L_x_177) ;  /* 0x0000000e04a07947 */ /* 0x000fea000b800000 */
[----:B------:R-:W-:-:S13]  /*8650*/  ELECT P6, URZ, PT ;  /* 0x00000000003f782f */ /* 0x000fda00038c0000 */
.L_x_209:
[----:B------:R-:W-:Y:S04]  /*8660*/  BSSY B0, `(.L_x_178) ;  /* 0x00000cd000007945 */ /* 0x000fe80003800000 */
[----:B------:R-:W-:Y:S05]  /*8670*/  @!P6 BRA `(.L_x_179) ;  /* 0x0000000c002ce947 */ /* 0x000fea0003800000 */
[----:B------:R-:W-:-:S04]  /*8680*/  LOP3.LUT R18, R18, 0x2, RZ, 0xfc, !PT ;  /* 0x0000000212127812 */ /* 0x000fc800078efcff */
[----:B------:R-:W-:-:S13]  /*8690*/  ISETP.NE.AND P0, PT, R18, 0x3, PT ;  /* 0x000000031200780c */ /* 0x000fda0003f05270 */
[----:B------:R-:W-:Y:S05]  /*86a0*/  @!P0 BRA `(.L_x_180) ;  /* 0x0000000000048947 */ /* 0x000fea0003800000 */
[----:B------:R-:W-:Y:S01]  /*86b0*/  BPT.TRAP 0x1 ;  /* 0x000000040000795c */ /* 0x000fe20000300000 */
.L_x_180:
[----:B------:R-:W0:Y:S01]  /*86c0*/  S2R R5, SR_CgaCtaId ;  /* 0x0000000000057919 */ /* 0x000e220000008800 */
[----:B------:R-:W-:Y:S02]  /*86d0*/  MOV R0, 0x400 ;  /* 0x0000040000007802 */ /* 0x000fe40000000f00 */
[----:B------:R-:W-:Y:S02]  /*86e0*/  SHF.L.U32 R2, R3, 0x1f, RZ ;  /* 0x0000001f03027819 */ /* 0x000fe400000006ff */
[----:B0-----:R-:W-:-:S05]  /*86f0*/  LEA R5, R5, R0, 0x18 ;  /* 0x0000000005057211 */ /* 0x001fca00078ec0ff */
[----:B------:R-:W-:-:S04]  /*8700*/  VIADD R5, R5, 0xb0 ;  /* 0x000000b005057836 */ /* 0x000fc80000000000 */
[C---:B------:R-:W-:Y:S02]  /*8710*/  IMAD R7, R8.reuse, 0x8, R5 ;  /* 0x0000000808077824 */ /* 0x040fe400078e0205 */
[----:B------:R-:W-:Y:S02]  /*8720*/  VIADD R8, R8, 0x1 ;  /* 0x0000000108087836 */ /* 0x000fe40000000000 */
[----:B------:R-:W0:Y:S03]  /*8730*/  SYNCS.PHASECHK.TRANS64.TRYWAIT P0, [R7+URZ], R2 ;  /* 0x00000002070075a7 */ /* 0x000e26000800017f */
[----:B------:R-:W-:-:S04]  /*8740*/  ISETP.NE.AND P1, PT, R8, 0x16, PT ;  /* 0x000000160800780c */ /* 0x000fc80003f25270 */
[----:B------:R-:W-:Y:S02]  /*8750*/  SEL R0, RZ, 0x1, P1 ;  /* 0x00000001ff007807 */ /* 0x000fe40000800000 */
[----:B------:R-:W-:Y:S02]  /*8760*/  SEL R8, R8, RZ, P1 ;  /* 0x000000ff08087207 */ /* 0x000fe40000800000 */
[----:B------:R-:W-:-:S03]  /*8770*/  LOP3.LUT R9, R3, R0, RZ, 0x3c, !PT ;  /* 0x0000000003097212 */ /* 0x000fc600078e3cff */
[----:B------:R-:W-:Y:S01]  /*8780*/  IMAD R6, R8, 0x8, R5 ;  /* 0x0000000808067824 */ /* 0x000fe200078e0205 */
[----:B------:R-:W-:Y:S01]  /*8790*/  SHF.L.U32 R3, R9, 0x1f, RZ ;  /* 0x0000001f09037819 */ /* 0x000fe200000006ff */
[----:B0-----:R-:W-:Y:S06]  /*87a0*/  @!P0 BRA `(.L_x_181) ;  /* 0x0000000c00688947 */ /* 0x001fec0003800000 */
.L_x_210:
[----:B------:R-:W1:Y:S01]  /*87b0*/  SYNCS.PHASECHK.TRANS64.TRYWAIT P0, [R6+URZ], R3 ;  /* 0x00000003060075a7 */ /* 0x000e62000800017f */
[----:B------:R-:W-:-:S05]  /*87c0*/  VIADD R0, R8, 0x1 ;  /* 0x0000000108007836 */ /* 0x000fca0000000000 */
[----:B------:R-:W-:-:S04]  /*87d0*/  ISETP.NE.AND P1, PT, R0, 0x16, PT ;  /* 0x000000160000780c */ /* 0x000fc80003f25270 */
[----:B0-----:R-:W-:Y:S02]  /*87e0*/  SEL R2, RZ, 0x1, P1 ;  /* 0x00000001ff027807 */ /* 0x001fe40000800000 */
[----:B------:R-:W-:Y:S02]  /*87f0*/  SEL R0, R0, RZ, P1 ;  /* 0x000000ff00007207 */ /* 0x000fe40000800000 */
[----:B------:R-:W-:-:S03]  /*8800*/  LOP3.LUT R9, R9, R2, RZ, 0x3c, !PT ;  /* 0x0000000209097212 */ /* 0x000fc600078e3cff */
[----:B------:R-:W-:Y:S01]  /*8810*/  IMAD R7, R0, 0x8, R5 ;  /* 0x0000000800077824 */ /* 0x000fe200078e0205 */
[----:B------:R-:W-:Y:S01]  /*8820*/  SHF.L.U32 R4, R9, 0x1f, RZ ;  /* 0x0000001f09047819 */ /* 0x000fe200000006ff */
[----:B-1----:R-:W-:Y:S06]  /*8830*/  @!P0 BRA `(.L_x_182) ;  /* 0x0000000c00588947 */ /* 0x002fec0003800000 */
.L_x_211:
[----:B------:R-:W1:Y:S01]  /*8840*/  SYNCS.PHASECHK.TRANS64.TRYWAIT P0, [R7+URZ], R4 ;  /* 0x00000004070075a7 */ /* 0x000e62000800017f */
[----:B------:R-:W-:-:S05]  /*8850*/  VIADD R0, R0, 0x1 ;  /* 0x0000000100007836 */ /* 0x000fca0000000000 */
[----:B------:R-:W-:-:S04]  /*8860*/  ISETP.NE.AND P1, PT, R0, 0x16, PT ;  /* 0x000000160000780c */ /* 0x000fc80003f25270 */
[----:B------:R-:W-:Y:S02]  /*8870*/  SEL R2, RZ, 0x1, P1 ;  /* 0x00000001ff027807 */ /* 0x000fe40000800000 */
[----:B------:R-:W-:Y:S02]  /*8880*/  SEL R0, R0, RZ, P1 ;  /* 0x000000ff00007207 */ /* 0x000fe40000800000 */
[----:B------:R-:W-:-:S03]  /*8890*/  LOP3.LUT R9, R9, R2, RZ, 0x3c, !PT ;  /* 0x0000000209097212 */ /* 0x000fc600078e3cff */
[----:B0-----:R-:W-:Y:S01]  /*88a0*/  IMAD R6, R0, 0x8, R5 ;  /* 0x0000000800067824 */ /* 0x001fe200078e0205 */
[----:B------:R-:W-:Y:S01]  /*88b0*/  SHF.L.U32 R3, R9, 0x1f, RZ ;  /* 0x0000001f09037819 */ /* 0x000fe200000006ff */
[----:B-1----:R-:W-:Y:S06]  /*88c0*/  @!P0 BRA `(.L_x_183) ;  /* 0x0000000c00488947 */ /* 0x002fec0003800000 */
.L_x_212:
        /* <DEDUP_REMOVED lines=9> */
.L_x_213:
        /* <DEDUP_REMOVED lines=9> */
.L_x_214:
        /* <DEDUP_REMOVED lines=9> */
.L_x_215:
        /* <DEDUP_REMOVED lines=9> */
.L_x_216:
        /* <DEDUP_REMOVED lines=9> */
.L_x_217:
        /* <DEDUP_REMOVED lines=9> */
.L_x_218:
        /* <DEDUP_REMOVED lines=9> */
.L_x_219:
        /* <DEDUP_REMOVED lines=9> */
.L_x_220:
        /* <DEDUP_REMOVED lines=9> */
.L_x_221:
        /* <DEDUP_REMOVED lines=9> */
.L_x_222:
        /* <DEDUP_REMOVED lines=9> */
.L_x_223:
        /* <DEDUP_REMOVED lines=9> */
.L_x_224:
        /* <DEDUP_REMOVED lines=9> */
.L_x_225:
        /* <DEDUP_REMOVED lines=9> */
.L_x_226:
        /* <DEDUP_REMOVED lines=9> */
.L_x_227:
        /* <DEDUP_REMOVED lines=9> */
.L_x_228:
        /* <DEDUP_REMOVED lines=9> */
.L_x_229:
[----:B------:R-:W1:Y:S01]  /*9260*/  SYNCS.PHASECHK.TRANS64.TRYWAIT P0, [R7+URZ], R4 ;  /* 0x00000004070075a7 */ /* 0x000e62000800017f */
[----:B------:R-:W-:-:S05]  /*9270*/  VIADD R0, R0, 0x1 ;  /* 0x0000000100007836 */ /* 0x000fca0000000000 */
[----:B------:R-:W-:-:S04]  /*9280*/  ISETP.NE.AND P1, PT, R0, 0x16, PT ;  /* 0x000000160000780c */ /* 0x000fc80003f25270 */
[----:B------:R-:W-:Y:S02]  /*9290*/  SEL R2, RZ, 0x1, P1 ;  /* 0x00000001ff027807 */ /* 0x000fe40000800000 */
[----:B------:R-:W-:Y:S02]  /*92a0*/  SEL R0, R0, RZ, P1 ;  /* 0x000000ff00007207 */ /* 0x000fe40000800000 */
[----:B------:R-:W-:Y:S01]  /*92b0*/  LOP3.LUT R2, R9, R2, RZ, 0x3c, !PT ;  /* 0x0000000209027212 */ /* 0x000fe200078e3cff */
[----:B-1----:R-:W-:Y:S06]  /*92c0*/  @!P0 BRA `(.L_x_201) ;  /* 0x0000000800308947 */ /* 0x002fec0003800000 */
.L_x_230:
[----:B------:R-:W-:Y:S01]  /*92d0*/  IMAD R5, R0, 0x8, R5 ;  /* 0x0000000800057824 */ /* 0x000fe200078e0205 */
[----:B------:R-:W-:-:S07]  /*92e0*/  SHF.L.U32 R0, R2, 0x1f, RZ ;  /* 0x0000001f02007819 */ /* 0x000fce00000006ff */
.L_x_202:
[----:B--2---:R2:W3:Y:S02]  /*92f0*/  SYNCS.PHASECHK.TRANS64.TRYWAIT P0, [R5+URZ], R0 ;  /* 0x00000000050075a7 */ /* 0x0044e4000800017f */
[----:B---3--:R-:W-:Y:S05]  /*9300*/  @!P0 NANOSLEEP.SYNCS 0x989680 ;  /* 0x009896800000895d */ /* 0x008fea0003900000 */
[----:B------:R-:W3:Y:S02]  /*9310*/  @!P0 SYNCS.PHASECHK.TRANS64 P0, [R5+URZ], R0 ;  /* 0x00000000050085a7 */ /* 0x000ee4000800007f */
[----:B---3--:R-:W-:Y:S05]  /*9320*/  @!P0 BRA `(.L_x_202) ;  /* 0xfffffffc00f08947 */ /* 0x008fea000383ffff */
.L_x_179:
[----:B------:R-:W-:Y:S05]  /*9330*/  BSYNC B0 ;  /* 0x0000000000007941 */ /* 0x000fea0003800000 */
.L_x_178:
[----:B------:R-:W-:Y:S05]  /*9340*/  EXIT ;  /* 0x000000000000794d */ /* 0x000fea0003800000 */
.L_x_22:
[----:B-1----:R1:W2:Y:S02]  /*9350*/  SYNCS.PHASECHK.TRANS64.TRYWAIT P1, [R3+URZ], R0 ;  /* 0x00000000030075a7 */ /* 0x0022a4000802017f */
[----:B--2---:R-:W-:Y:S05]  /*9360*/  @!P1 NANOSLEEP.SYNCS 0x989680 ;  /* 0x009896800000995d */ /* 0x004fea0003900000 */
[----:B------:R-:W2:Y:S02]  /*9370*/  @!P1 SYNCS.PHASECHK.TRANS64 P1, [R3+URZ], R0 ;  /* 0x00000000030095a7 */ /* 0x000ea4000802007f */
[----:B--2---:R-:W-:Y:S05]  /*9380*/  @!P1 BRA `(.L_x_22) ;  /* 0xfffffffc00f09947 */ /* 0x004fea000383ffff */
[----:B------:R-:W-:Y:S05]  /*9390*/  BRA `(.L_x_21) ;  /* 0xffffff8400987947 */ /* 0x000fea000383ffff */
.L_x_27:
[----:B-1----:R-:W-:-:S04]  /*93a0*/  IMAD.U32 R5, RZ, RZ, UR4 ;  /* 0x00000004ff057e24 */ /* 0x002fc8000f8e00ff */
[----:B------:R1:W2:Y:S03]  /*93b0*/  SYNCS.PHASECHK.TRANS64.TRYWAIT P1, [R5+URZ], R4 ;  /* 0x00000004050075a7 */ /* 0x0002a6000802017f */
[----:B--2---:R-:W-:Y:S05]  /*93c0*/  @!P1 NANOSLEEP.SYNCS 0x989680 ;  /* 0x009896800000995d */ /* 0x004fea0003900000 */
[----:B------:R-:W2:Y:S02]  /*93d0*/  @!P1 SYNCS.PHASECHK.TRANS64 P1, [R5+URZ], R4 ;  /* 0x00000004050095a7 */ /* 0x000ea4000802007f */
[----:B--2---:R-:W-:Y:S05]  /*93e0*/  @!P1 BRA `(.L_x_27) ;  /* 0xfffffffc00ec9947 */ /* 0x004fea000383ffff */
[----:B------:R-:W-:Y:S05]  /*93f0*/  BRA `(.L_x_26) ;  /* 0xffffff8800147947 */ /* 0x000fea000383ffff */
.L_x_166:
[----:B------:R-:W-:Y:S01]  /*9400*/  BSSY B1, `(.L_x_203) ;  /* 0x0000006000017945 */ /* 0x000fe20003800000 */
[----:B------:R-:W-:-:S07]  /*9410*/  IMAD.MOV.U32 R15, RZ, RZ, -0x1 ;  /* 0xffffffffff0f7424 */ /* 0x000fce00078e00ff */
[----:B------:R-:W-:Y:S05]  /*9420*/  WARPSYNC.COLLECTIVE R15, `(.L_x_204) ;  /* 0x000000000f0c7348 */ /* 0x000fea0003c00000 */
[----:B------:R-:W-:Y:S02]  /*9430*/  ELECT P6, UR62, PT ;  /* 0x00000000003e782f */ /* 0x000fe400038c0000 */
[----:B------:R-:W-:Y:S01]  /*9440*/  MOV R14, UR62 ;  /* 0x0000003e000e7c02 */ /* 0x000fe20008000f00 */
[----:B------:R-:W-:Y:S10]  /*9450*/  ENDCOLLECTIVE ;  /* 0x000000000000791b */ /* 0x000ff40003800000 */
.L_x_204:
[----:B------:R-:W-:Y:S05]  /*9460*/  BSYNC B1 ;  /* 0x0000000000017941 */ /* 0x000fea0003800000 */
.L_x_203:
[----:B------:R-:W-:Y:S05]  /*9470*/  BRA `(.L_x_205) ;  /* 0xffffffe400b47947 */ /* 0x000fea000383ffff */
.L_x_169:
[----:B-1----:R1:W2:Y:S02]  /*9480*/  SYNCS.PHASECHK.TRANS64.TRYWAIT P0, [R23+URZ+0xb0], R14 ;  /* 0x0000b00e170075a7 */ /* 0x0022a4000800017f */
[----:B--2---:R-:W-:Y:S05]  /*9490*/  @!P0 NANOSLEEP.SYNCS 0x989680 ;  /* 0x009896800000895d */ /* 0x004fea0003900000 */
[----:B------:R-:W2:Y:S02]  /*94a0*/  @!P0 SYNCS.PHASECHK.TRANS64 P0, [R23+URZ+0xb0], R14 ;  /* 0x0000b00e170085a7 */ /* 0x000ea4000800007f */
[----:B--2---:R-:W-:Y:S05]  /*94b0*/  @!P0 BRA `(.L_x_169) ;  /* 0xfffffffc00f08947 */ /* 0x004fea000383ffff */
[----:B------:R-:W-:Y:S05]  /*94c0*/  BRA `(.L_x_206) ;  /* 0xffffffe400ec7947 */ /* 0x000fea000383ffff */
.L_x_177:
[----:B------:R-:W-:Y:S01]  /*94d0*/  BSSY B0, `(.L_x_207) ;  /* 0x0000006000007945 */ /* 0x000fe20003800000 */
[----:B------:R-:W-:-:S07]  /*94e0*/  IMAD.MOV.U32 R15, RZ, RZ, -0x1 ;  /* 0xffffffffff0f7424 */ /* 0x000fce00078e00ff */
[----:B------:R-:W-:Y:S05]  /*94f0*/  WARPSYNC.COLLECTIVE R15, `(.L_x_208) ;  /* 0x000000000f0c7348 */ /* 0x000fea0003c00000 */
[----:B------:R-:W-:Y:S02]  /*9500*/  ELECT P6, UR62, PT ;  /* 0x00000000003e782f */ /* 0x000fe400038c0000 */
[----:B------:R-:W-:Y:S01]  /*9510*/  MOV R14, UR62 ;  /* 0x0000003e000e7c02 */ /* 0x000fe20008000f00 */
[----:B------:R-:W-:Y:S10]  /*9520*/  ENDCOLLECTIVE ;  /* 0x000000000000791b */ /* 0x000ff40003800000 */
.L_x_208:
[----:B------:R-:W-:Y:S05]  /*9530*/  BSYNC B0 ;  /* 0x0000000000007941 */ /* 0x000fea0003800000 */
.L_x_207:
[----:B------:R-:W-:Y:S05]  /*9540*/  BRA `(.L_x_209) ;  /* 0xfffffff000447947 */ /* 0x000fea000383ffff */
.L_x_181:
[----:B0-----:R0:W1:Y:S02]  /*9550*/  SYNCS.PHASECHK.TRANS64.TRYWAIT P0, [R7+URZ], R2 ;  /* 0x00000002070075a7 */ /* 0x001064000800017f */
[----:B-1----:R-:W-:Y:S05]  /*9560*/  @!P0 NANOSLEEP.SYNCS 0x989680 ;  /* 0x009896800000895d */ /* 0x002fea0003900000 */
[----:B------:R-:W1:Y:S02]  /*9570*/  @!P0 SYNCS.PHASECHK.TRANS64 P0, [R7+URZ], R2 ;  /* 0x00000002070085a7 */ /* 0x000e64000800007f */
[----:B-1----:R-:W-:Y:S05]  /*9580*/  @!P0 BRA `(.L_x_181) ;  /* 0xfffffffc00f08947 */ /* 0x002fea000383ffff */
[----:B------:R-:W-:Y:S05]  /*9590*/  BRA `(.L_x_210) ;  /* 0xfffffff000847947 */ /* 0x000fea000383ffff */
.L_x_182:
[----:B0-----:R0:W1:Y:S02]  /*95a0*/  SYNCS.PHASECHK.TRANS64.TRYWAIT P0, [R6+URZ], R3 ;  /* 0x00000003060075a7 */ /* 0x001064000800017f */
[----:B-1----:R-:W-:Y:S05]  /*95b0*/  @!P0 NANOSLEEP.SYNCS 0x989680 ;  /* 0x009896800000895d */ /* 0x002fea0003900000 */
[----:B------:R-:W1:Y:S02]  /*95c0*/  @!P0 SYNCS.PHASECHK.TRANS64 P0, [R6+URZ], R3 ;  /* 0x00000003060085a7 */ /* 0x000e64000800007f */
[----:B-1----:R-:W-:Y:S05]  /*95d0*/  @!P0 BRA `(.L_x_182) ;  /* 0xfffffffc00f08947 */ /* 0x002fea000383ffff */
[----:B------:R-:W-:Y:S05]  /*95e0*/  BRA `(.L_x_211) ;  /* 0xfffffff000947947 */ /* 0x000fea000383ffff */
.L_x_183:
[----:B0-----:R0:W1:Y:S02]  /*95f0*/  SYNCS.PHASECHK.TRANS64.TRYWAIT P0, [R7+URZ], R4 ;  /* 0x00000004070075a7 */ /* 0x001064000800017f */
[----:B-1----:R-:W-:Y:S05]  /*9600*/  @!P0 NANOSLEEP.SYNCS 0x989680 ;  /* 0x009896800000895d */ /* 0x002fea0003900000 */
[----:B------:R-:W1:Y:S02]  /*9610*/  @!P0 SYNCS.PHASECHK.TRANS64 P0, [R7+URZ], R4 ;  /* 0x00000004070085a7 */ /* 0x000e64000800007f */
[----:B-1----:R-:W-:Y:S05]  /*9620*/  @!P0 BRA `(.L_x_183) ;  /* 0xfffffffc00f08947 */ /* 0x002fea000383ffff */
[----:B------:R-:W-:Y:S05]  /*9630*/  BRA `(.L_x_212) ;  /* 0xfffffff000a47947 */ /* 0x000fea000383ffff */
.L_x_184:
[----:B0-----:R0:W1:Y:S02]  /*9640*/  SYNCS.PHASECHK.TRANS64.TRYWAIT P0, [R6+URZ], R3 ;  /* 0x00000003060075a7 */ /* 0x001064000800017f */
[----:B-1----:R-:W-:Y:S05]  /*9650*/  @!P0 NANOSLEEP.SYNCS 0x989680 ;  /* 0x009896800000895d */ /* 0x002fea0003900000 */
[----:B------:R-:W1:Y:S02]  /*9660*/  @!P0 SYNCS.PHASECHK.TRANS64 P0, [R6+URZ], R3 ;  /* 0x00000003060085a7 */ /* 0x000e64000800007f */
[----:B-1----:R-:W-:Y:S05]  /*9670*/  @!P0 BRA `(.L_x_184) ;  /* 0xfffffffc00f08947 */ /* 0x002fea000383ffff */
[----:B------:R-:W-:Y:S05]  /*9680*/  BRA `(.L_x_213) ;  /* 0xfffffff000b47947 */ /* 0x000fea000383ffff */
.L_x_185:
[----:B0-----:R0:W1:Y:S02]  /*9690*/  SYNCS.PHASECHK.TRANS64.TRYWAIT P0, [R7+URZ], R4 ;  /* 0x00000004070075a7 */ /* 0x001064000800017f */
[----:B-1----:R-:W-:Y:S05]  /*96a0*/  @!P0 NANOSLEEP.SYNCS 0x989680 ;  /* 0x009896800000895d */ /* 0x002fea0003900000 */
[----:B------:R-:W1:Y:S02]  /*96b0*/  @!P0 SYNCS.PHASECHK.TRANS64 P0, [R7+URZ], R4 ;  /* 0x00000004070085a7 */ /* 0x000e64000800007f */
[----:B-1----:R-:W-:Y:S05]  /*96c0*/  @!P0 BRA `(.L_x_185) ;  /* 0xfffffffc00f08947 */ /* 0x002fea000383ffff */
[----:B------:R-:W-:Y:S05]  /*96d0*/  BRA `(.L_x_214) ;  /* 0xfffffff000c47947 */ /* 0x000fea000383ffff */
.L_x_186:
[----:B0-----:R0:W1:Y:S02]  /*96e0*/  SYNCS.PHASECHK.TRANS64.TRYWAIT P0, [R6+URZ], R3 ;  /* 0x00000003060075a7 */ /* 0x001064000800017f */
[----:B-1----:R-:W-:Y:S05]  /*96f0*/  @!P0 NANOSLEEP.SYNCS 0x989680 ;  /* 0x009896800000895d */ /* 0x002fea0003900000 */
[----:B------:R-:W1:Y:S02]  /*9700*/  @!P0 SYNCS.PHASECHK.TRANS64 P0, [R6+URZ], R3 ;  /* 0x00000003060085a7 */ /* 0x000e64000800007f */
[----:B-1----:R-:W-:Y:S05]  /*9710*/  @!P0 BRA `(.L_x_186) ;  /* 0xfffffffc00f08947 */ /* 0x002fea000383ffff */
[----:B------:R-:W-:Y:S05]  /*9720*/  BRA `(.L_x_215) ;  /* 0xfffffff000d47947 */ /* 0x000fea000383ffff */
.L_x_187:
[----:B0-----:R0:W1:Y:S02]  /*9730*/  SYNCS.PHASECHK.TRANS64.TRYWAIT P0, [R7+URZ], R4 ;  /* 0x00000004070075a7 */ /* 0x001064000800017f */
[----:B-1----:R-:W-:Y:S05]  /*9740*/  @!P0 NANOSLEEP.SYNCS 0x989680 ;  /* 0x009896800000895d */ /* 0x002fea0003900000 */
[----:B------:R-:W1:Y:S02]  /*9750*/  @!P0 SYNCS.PHASECHK.TRANS64 P0, [R7+URZ], R4 ;  /* 0x00000004070085a7 */ /* 0x000e64000800007f */
[----:B-1----:R-:W-:Y:S05]  /*9760*/  @!P0 BRA `(.L_x_187) ;  /* 0xfffffffc00f08947 */ /* 0x002fea000383ffff */
[----:B------:R-:W-:Y:S05]  /*9770*/  BRA `(.L_x_216) ;  /* 0xfffffff000e47947 */ /* 0x000fea000383ffff */
.L_x_188:
[----:B0-----:R0:W1:Y:S02]  /*9780*/  SYNCS.PHASECHK.TRANS64.TRYWAIT P0, [R6+URZ], R3 ;  /* 0x00000003060075a7 */ /* 0x001064000800017f */
[----:B-1----:R-:W-:Y:S05]  /*9790*/  @!P0 NANOSLEEP.SYNCS 0x989680 ;  /* 0x009896800000895d */ /* 0x002fea0003900000 */
[----:B------:R-:W1:Y:S02]  /*97a0*/  @!P0 SYNCS.PHASECHK.TRANS64 P0, [R6+URZ], R3 ;  /* 0x00000003060085a7 */ /* 0x000e64000800007f */
[----:B-1----:R-:W-:Y:S05]  /*97b0*/  @!P0 BRA `(.L_x_188) ;  /* 0xfffffffc00f08947 */ /* 0x002fea000383ffff */
[----:B------:R-:W-:Y:S05]  /*97c0*/  BRA `(.L_x_217) ;  /* 0xfffffff000f47947 */ /* 0x000fea000383ffff */
.L_x_189:
[----:B0-----:R0:W1:Y:S02]  /*97d0*/  SYNCS.PHASECHK.TRANS64.TRYWAIT P0, [R7+URZ], R4 ;  /* 0x00000004070075a7 */ /* 0x001064000800017f */
[----:B-1----:R-:W-:Y:S05]  /*97e0*/  @!P0 NANOSLEEP.SYNCS 0x989680 ;  /* 0x009896800000895d */ /* 0x002fea0003900000 */
[----:B------:R-:W1:Y:S02]  /*97f0*/  @!P0 SYNCS.PHASECHK.TRANS64 P0, [R7+URZ], R4 ;  /* 0x00000004070085a7 */ /* 0x000e64000800007f */
[----:B-1----:R-:W-:Y:S05]  /*9800*/  @!P0 BRA `(.L_x_189) ;  /* 0xfffffffc00f08947 */ /* 0x002fea000383ffff */
[----:B------:R-:W-:Y:S05]  /*9810*/  BRA `(.L_x_218) ;  /* 0xfffffff400047947 */ /* 0x000fea000383ffff */
.L_x_190:
[----:B0-----:R0:W1:Y:S02]  /*9820*/  SYNCS.PHASECHK.TRANS64.TRYWAIT P0, [R6+URZ], R3 ;  /* 0x00000003060075a7 */ /* 0x001064000800017f */
[----:B-1----:R-:W-:Y:S05]  /*9830*/  @!P0 NANOSLEEP.SYNCS 0x989680 ;  /* 0x009896800000895d */ /* 0x002fea0003900000 */
[----:B------:R-:W1:Y:S02]  /*9840*/  @!P0 SYNCS.PHASECHK.TRANS64 P0, [R6+URZ], R3 ;  /* 0x00000003060085a7 */ /* 0x000e64000800007f */
[----:B-1----:R-:W-:Y:S05]  /*9850*/  @!P0 BRA `(.L_x_190) ;  /* 0xfffffffc00f08947 */ /* 0x002fea000383ffff */
[----:B------:R-:W-:Y:S05]  /*9860*/  BRA `(.L_x_219) ;  /* 0xfffffff400147947 */ /* 0x000fea000383ffff */
.L_x_191:
[----:B0-----:R0:W1:Y:S02]  /*9870*/  SYNCS.PHASECHK.TRANS64.TRYWAIT P0, [R7+URZ], R4 ;  /* 0x00000004070075a7 */ /* 0x001064000800017f */
[----:B-1----:R-:W-:Y:S05]  /*9880*/  @!P0 NANOSLEEP.SYNCS 0x989680 ;  /* 0x009896800000895d */ /* 0x002fea0003900000 */
[----:B------:R-:W1:Y:S02]  /*9890*/  @!P0 SYNCS.PHASECHK.TRANS64 P0, [R7+URZ], R4 ;  /* 0x00000004070085a7 */ /* 0x000e64000800007f */
[----:B-1----:R-:W-:Y:S05]  /*98a0*/  @!P0 BRA `(.L_x_191) ;  /* 0xfffffffc00f08947 */ /* 0x002fea000383ffff */
[----:B------:R-:W-:Y:S05]  /*98b0*/  BRA `(.L_x_220) ;  /* 0xfffffff400247947 */ /* 0x000fea000383ffff */
.L_x_192:
[----:B0-----:R0:W1:Y:S02]  /*98c0*/  SYNCS.PHASECHK.TRANS64.TRYWAIT P0, [R6+URZ], R3 ;  /* 0x00000003060075a7 */ /* 0x001064000800017f */
[----:B-1----:R-:W-:Y:S05]  /*98d0*/  @!P0 NANOSLEEP.SYNCS 0x989680 ;  /* 0x009896800000895d */ /* 0x002fea0003900000 */
[----:B------:R-:W1:Y:S02]  /*98e0*/  @!P0 SYNCS.PHASECHK.TRANS64 P0, [R6+URZ], R3 ;  /* 0x00000003060085a7 */ /* 0x000e64000800007f */
[----:B-1----:R-:W-:Y:S05]  /*98f0*/  @!P0 BRA `(.L_x_192) ;  /* 0xfffffffc00f08947 */ /* 0x002fea000383ffff */
[----:B------:R-:W-:Y:S05]  /*9900*/  BRA `(.L_x_221) ;  /* 0xfffffff400347947 */ /* 0x000fea000383ffff */
.L_x_193:
[----:B0-----:R0:W1:Y:S02]  /*9910*/  SYNCS.PHASECHK.TRANS64.TRYWAIT P0, [R7+URZ], R4 ;  /* 0x00000004070075a7 */ /* 0x001064000800017f */
[----:B-1----:R-:W-:Y:S05]  /*9920*/  @!P0 NANOSLEEP.SYNCS 0x989680 ;  /* 0x009896800000895d */ /* 0x002fea0003900000 */
[----:B------:R-:W1:Y:S02]  /*9930*/  @!P0 SYNCS.PHASECHK.TRANS64 P0, [R7+URZ], R4 ;  /* 0x00000004070085a7 */ /* 0x000e64000800007f */
[----:B-1----:R-:W-:Y:S05]  /*9940*/  @!P0 BRA `(.L_x_193) ;  /* 0xfffffffc00f08947 */ /* 0x002fea000383ffff */
[----:B------:R-:W-:Y:S05]  /*9950*/  BRA `(.L_x_222) ;  /* 0xfffffff400447947 */ /* 0x000fea000383ffff */
.L_x_194:
[----:B0-----:R0:W1:Y:S02]  /*9960*/  SYNCS.PHASECHK.TRANS64.TRYWAIT P0, [R6+URZ], R3 ;  /* 0x00000003060075a7 */ /* 0x001064000800017f */
[----:B-1----:R-:W-:Y:S05]  /*9970*/  @!P0 NANOSLEEP.SYNCS 0x989680 ;  /* 0x009896800000895d */ /* 0x002fea0003900000 */
[----:B------:R-:W1:Y:S02]  /*9980*/  @!P0 SYNCS.PHASECHK.TRANS64 P0, [R6+URZ], R3 ;  /* 0x00000003060085a7 */ /* 0x000e64000800007f */
[----:B-1----:R-:W-:Y:S05]  /*9990*/  @!P0 BRA `(.L_x_194) ;  /* 0xfffffffc00f08947 */ /* 0x002fea000383ffff */
[----:B------:R-:W-:Y:S05]  /*99a0*/  BRA `(.L_x_223) ;  /* 0xfffffff400547947 */ /* 0x000fea000383ffff */
.L_x_195:
[----:B0-----:R0:W1:Y:S02]  /*99b0*/  SYNCS.PHASECHK.TRANS64.TRYWAIT P0, [R7+URZ], R4 ;  /* 0x00000004070075a7 */ /* 0x001064000800017f */
[----:B-1----:R-:W-:Y:S05]  /*99c0*/  @!P0 NANOSLEEP.SYNCS 0x989680 ;  /* 0x009896800000895d */ /* 0x002fea0003900000 */
[----:B------:R-:W1:Y:S02]  /*99d0*/  @!P0 SYNCS.PHASECHK.TRANS64 P0, [R7+URZ], R4 ;  /* 0x00000004070085a7 */ /* 0x000e64000800007f */
[----:B-1----:R-:W-:Y:S05]  /*99e0*/  @!P0 BRA `(.L_x_195) ;  /* 0xfffffffc00f08947 */ /* 0x002fea000383ffff */
[----:B------:R-:W-:Y:S05]  /*99f0*/  BRA `(.L_x_224) ;  /* 0xfffffff400647947 */ /* 0x000fea000383ffff */
.L_x_196:
[----:B0-----:R0:W1:Y:S02]  /*9a00*/  SYNCS.PHASECHK.TRANS64.TRYWAIT P0, [R6+URZ], R3 ;  /* 0x00000003060075a7 */ /* 0x001064000800017f */
[----:B-1----:R-:W-:Y:S05]  /*9a10*/  @!P0 NANOSLEEP.SYNCS 0x989680 ;  /* 0x009896800000895d */ /* 0x002fea0003900000 */
[----:B------:R-:W1:Y:S02]  /*9a20*/  @!P0 SYNCS.PHASECHK.TRANS64 P0, [R6+URZ], R3 ;  /* 0x00000003060085a7 */ /* 0x000e64000800007f */
[----:B-1----:R-:W-:Y:S05]  /*9a30*/  @!P0 BRA `(.L_x_196) ;  /* 0xfffffffc00f08947 */ /* 0x002fea000383ffff */
[----:B------:R-:W-:Y:S05]  /*9a40*/  BRA `(.L_x_225) ;  /* 0xfffffff400747947 */ /* 0x000fea000383ffff */
.L_x_197:
[----:B0-----:R0:W1:Y:S02]  /*9a50*/  SYNCS.PHASECHK.TRANS64.TRYWAIT P0, [R7+URZ], R4 ;  /* 0x00000004070075a7 */ /* 0x001064000800017f */
[----:B-1----:R-:W-:Y:S05]  /*9a60*/  @!P0 NANOSLEEP.SYNCS 0x989680 ;  /* 0x009896800000895d */ /* 0x002fea0003900000 */
[----:B------:R-:W1:Y:S02]  /*9a70*/  @!P0 SYNCS.PHASECHK.TRANS64 P0, [R7+URZ], R4 ;  /* 0x00000004070085a7 */ /* 0x000e64000800007f */
[----:B-1----:R-:W-:Y:S05]  /*9a80*/  @!P0 BRA `(.L_x_197) ;  /* 0xfffffffc00f08947 */ /* 0x002fea000383ffff */
[----:B------:R-:W-:Y:S05]  /*9a90*/  BRA `(.L_x_226) ;  /* 0xfffffff400847947 */ /* 0x000fea000383ffff */
.L_x_198:
[----:B0-----:R0:W1:Y:S02]  /*9aa0*/  SYNCS.PHASECHK.TRANS64.TRYWAIT P0, [R6+URZ], R3 ;  /* 0x00000003060075a7 */ /* 0x001064000800017f */
[----:B-1----:R-:W-:Y:S05]  /*9ab0*/  @!P0 NANOSLEEP.SYNCS 0x989680 ;  /* 0x009896800000895d */ /* 0x002fea0003900000 */
[----:B------:R-:W1:Y:S02]  /*9ac0*/  @!P0 SYNCS.PHASECHK.TRANS64 P0, [R6+URZ], R3 ;  /* 0x00000003060085a7 */ /* 0x000e64000800007f */
[----:B-1----:R-:W-:Y:S05]  /*9ad0*/  @!P0 BRA `(.L_x_198) ;  /* 0xfffffffc00f08947 */ /* 0x002fea000383ffff */
[----:B------:R-:W-:Y:S05]  /*9ae0*/  BRA `(.L_x_227) ;  /* 0xfffffff400947947 */ /* 0x000fea000383ffff */
.L_x_199:
[----:B0-----:R0:W1:Y:S02]  /*9af0*/  SYNCS.PHASECHK.TRANS64.TRYWAIT P0, [R7+URZ], R4 ;  /* 0x00000004070075a7 */ /* 0x001064000800017f */
[----:B-1----:R-:W-:Y:S05]  /*9b00*/  @!P0 NANOSLEEP.SYNCS 0x989680 ;  /* 0x009896800000895d */ /* 0x002fea0003900000 */
[----:B------:R-:W1:Y:S02]  /*9b10*/  @!P0 SYNCS.PHASECHK.TRANS64 P0, [R7+URZ], R4 ;  /* 0x00000004070085a7 */ /* 0x000e64000800007f */
[----:B-1----:R-:W-:Y:S05]  /*9b20*/  @!P0 BRA `(.L_x_199) ;  /* 0xfffffffc00f08947 */ /* 0x002fea000383ffff */
[----:B------:R-:W-:Y:S05]  /*9b30*/  BRA `(.L_x_228) ;  /* 0xfffffff400a47947 */ /* 0x000fea000383ffff */
.L_x_200:
[----:B0-----:R0:W1:Y:S02]  /*9b40*/  SYNCS.PHASECHK.TRANS64.TRYWAIT P0, [R6+URZ], R3 ;  /* 0x00000003060075a7 */ /* 0x001064000800017f */
[----:B-1----:R-:W-:Y:S05]  /*9b50*/  @!P0 NANOSLEEP.SYNCS 0x989680 ;  /* 0x009896800000895d */ /* 0x002fea0003900000 */
[----:B------:R-:W1:Y:S02]  /*9b60*/  @!P0 SYNCS.PHASECHK.TRANS64 P0, [R6+URZ], R3 ;  /* 0x00000003060085a7 */ /* 0x000e64000800007f */
[----:B-1----:R-:W-:Y:S05]  /*9b70*/  @!P0 BRA `(.L_x_200) ;  /* 0xfffffffc00f08947 */ /* 0x002fea000383ffff */
[----:B------:R-:W-:Y:S05]  /*9b80*/  BRA `(.L_x_229) ;  /* 0xfffffff400b47947 */ /* 0x000fea000383ffff */
.L_x_201:
[----:B-1----:R1:W2:Y:S02]  /*9b90*/  SYNCS.PHASECHK.TRANS64.TRYWAIT P0, [R7+URZ], R4 ;  /* 0x00000004070075a7 */ /* 0x0022a4000800017f */
[----:B--2---:R-:W-:Y:S05]  /*9ba0*/  @!P0 NANOSLEEP.SYNCS 0x989680 ;  /* 0x009896800000895d */ /* 0x004fea0003900000 */
[----:B------:R-:W2:Y:S02]  /*9bb0*/  @!P0 SYNCS.PHASECHK.TRANS64 P0, [R7+URZ], R4 ;  /* 0x00000004070085a7 */ /* 0x000ea4000800007f */
[----:B--2---:R-:W-:Y:S05]  /*9bc0*/  @!P0 BRA `(.L_x_201) ;  /* 0xfffffffc00f08947 */ /* 0x004fea000383ffff */
[----:B------:R-:W-:Y:S05]  /*9bd0*/  BRA `(.L_x_230) ;  /* 0xfffffff400bc7947 */ /* 0x000fea000383ffff */
.L_x_231:
[----:B------:R-:W-:-:S00]  /*9be0*/  BRA `(.L_x_231) ;  /* 0xfffffffc00fc7947 */ /* 0x000fc0000383ffff */
[----:B------:R-:W-:-:S00]  /*9bf0*/  NOP ;  /* 0x0000000000007918 */ /* 0x000fc00000000000 */
        /* <DEDUP_REMOVED lines=8> */
.L_x_232:


//--------------------- .nv.global.init           --------------------------
	.section	.nv.global.init,"aw",@progbits
.nv.global.init:
	.type		$str$22,@object
	.size		$str$22,($str$23 - $str$22)
$str$22:
        /*0000*/ 	.byte	0x6b, 0x5f, 0x74, 0x69, 0x6c, 0x65, 0x5f, 0x63, 0x6f, 0x75, 0x6e, 0x74, 0x20, 0x3e, 0x3d, 0x20
        /*0010*/ 	.byte	0x31, 0x00
	.type		$str$23,@object
	.size		$str$23,(__unnamed_1 - $str$23)
$str$23:
        /*0012*/ 	.byte	0x2f, 0x74, 0x6d, 0x70, 0x2f, 0x63, 0x75, 0x74, 0x6c, 0x61, 0x73, 0x73, 0x5f, 0x73, 0x77, 0x65
        /*0022*/ 	.byte	0x65, 0x70, 0x5f, 0x73, 0x72, 0x63, 0x2f, 0x69, 0x6e, 0x63, 0x6c, 0x75, 0x64, 0x65, 0x2f, 0x63
        /*0032*/ 	.byte	0x75, 0x74, 0x6c, 0x61, 0x73, 0x73, 0x2f, 0x67, 0x65, 0x6d, 0x6d, 0x2f, 0x63, 0x6f, 0x6c, 0x6c
        /*0042*/ 	.byte	0x65, 0x63, 0x74, 0x69, 0x76, 0x65, 0x2f, 0x73, 0x6d, 0x39, 0x30, 0x5f, 0x6d, 0x6d, 0x61, 0x5f
        /*0052*/ 	.byte	0x74, 0x6d, 0x61, 0x5f, 0x67, 0x6d, 0x6d, 0x61, 0x5f, 0x73, 0x73, 0x5f, 0x77, 0x61, 0x72, 0x70
        /*0062*/ 	.byte	0x73, 0x70, 0x65, 0x63, 0x69, 0x61, 0x6c, 0x69, 0x7a, 0x65, 0x64, 0x2e, 0x68, 0x70, 0x70, 0x00
	.type		__unnamed_1,@object
	.size		__unnamed_1,(.L_0 - __unnamed_1)
__unnamed_1:
        /*0072*/ 	.byte	0x76, 0x6f, 0x69, 0x64, 0x20, 0x63, 0x75, 0x74, 0x6c, 0x61, 0x73, 0x73, 0x3a, 0x3a, 0x67, 0x65
        /* <DEDUP_REMOVED lines=180> */
        /*0bc2*/ 	.byte	0x74, 0x65, 0x3a, 0x3a, 0x69, 0x64, 0x65, 0x6e, 0x74, 0x69, 0x74, 0x79, 0x5d, 0x00
.L_0:


//--------------------- .nv.shared._ZN7cutlass13device_kernelINS_4gemm6kernel13GemmUniversalIN4cute5tupleIJiiiiEEENS1_10collective13CollectiveMmaINS1_34MainloopSm90TmaGmmaWarpSpecializedILi22ENS5_IJNS4_1CILi2EEENSA_ILi1EEESC_EEENS1_35KernelTmaWarpSpecializedCooperativeEEENS5_IJNSA_ILi256EEENSA_ILi64EEENSA_ILi16EEEEEENS_10bfloat16_tENS5_IJlSC_lEEESK_SL_NS4_8TiledMMAINS4_8MMA_AtomIJNS4_4SM904GMMA27MMA_64x64x16_F32BF16BF16_SSILNSP_5MajorE0ELSR_0ELNSP_7ScaleInE1ELSS_1EEEEEENS4_6LayoutISD_NS5_IJSC_NSA_ILi0EEESW_EEEEENS5_IJNS4_10UnderscoreESZ_SZ_EEEEENS4_13SM90_TMA_LOADENS4_14ComposedLayoutINS4_7SwizzleILi1ELi4ELi3EEENS4_18smem_ptr_flag_bitsILi16EEENSV_INS5_IJNSA_ILi8EEESI_EEENS5_IJSI_SC_EEEEEEEvNS4_8identityENS4_23SM90_TMA_LOAD_MULTICASTES1C_vS1D_EENS_8epilogue10collective6detail29Sm90TmaWarpSpecializedAdapterINS1H_15DefaultEpilogueISK_SL_SL_NS1G_6thread17LinearCombinationISK_Li1EffLNS1L_9ScaleType4KindE0ELNS_15FloatRoundStyleE2ESK_EENS1_15EpilogueDefaultEEEEEvvEEEEvNT_6ParamsE --------------------------
	.section	.nv.shared._ZN7cutlass13device_kernelINS_4gemm6kernel13GemmUniversalIN4cute5tupleIJiiiiEEENS1_10collective13CollectiveMmaINS1_34MainloopSm90TmaGmmaWarpSpecializedILi22ENS5_IJNS4_1CILi2EEENSA_ILi1EEESC_EEENS1_35KernelTmaWarpSpecializedCooperativeEEENS5_IJNSA_ILi256EEENSA_ILi64EEENSA_ILi16EEEEEENS_10bfloat16_tENS5_IJlSC_lEEESK_SL_NS4_8TiledMMAINS4_8MMA_AtomIJNS4_4SM904GMMA27MMA_64x64x16_F32BF16BF16_SSILNSP_5MajorE0ELSR_0ELNSP_7ScaleInE1ELSS_1EEEEEENS4_6LayoutISD_NS5_IJSC_NSA_ILi0EEESW_EEEEENS5_IJNS4_10UnderscoreESZ_SZ_EEEEENS4_13SM90_TMA_LOADENS4_14ComposedLayoutINS4_7SwizzleILi1ELi4ELi3EEENS4_18smem_ptr_flag_bitsILi16EEENSV_INS5_IJNSA_ILi8EEESI_EEENS5_IJSI_SC_EEEEEEEvNS4_8identityENS4_23SM90_TMA_LOAD_MULTICASTES1C_vS1D_EENS_8epilogue10collective6detail29Sm90TmaWarpSpecializedAdapterINS1H_15DefaultEpilogueISK_SL_SL_NS1G_6thread17LinearCombinationISK_Li1EffLNS1L_9ScaleType4KindE0ELNS_15FloatRoundStyleE2ESK_EENS1_15EpilogueDefaultEEEEEvvEEEEvNT_6ParamsE,"aw",@nobits
	.sectionflags	@""
	.align	16
	.zero		1024


//--------------------- .nv.shared.reserved.0     --------------------------
	.section	.nv.shared.reserved.0,"aw",@nobits
	.weak		__nv_reservedSMEM_offset_0_alias
	.size		__nv_reservedSMEM_offset_0_alias, 0, 0
	.other		__nv_reservedSMEM_offset_0_alias,@"STO_CUDA_RESERVED_SHARED STV_DEFAULT"
__nv_reservedSMEM_offset_0_alias:
	.zero		0


//--------------------- .nv.global                --------------------------
	.section	.nv.global,"aw",@nobits
.nv.global:
	.type		_ZN39_INTERNAL_050970d1_4_k_cu_7be5a0ff_46814cute1_E,@object
	.size		_ZN39_INTERNAL_050970d1_4_k_cu_7be5a0ff_46814cute1_E,(_ZN39_INTERNAL_050970d1_4_k_cu_7be5a0ff_46814cuda3std3__45__cpo6cbeginE - _ZN39_INTERNAL_050970d1_4_k_cu_7be5a0ff_46814cute1_E)
_ZN39_INTERNAL_050970d1_4_k_cu_7be5a0ff_46814cute1_E:
	.zero		1
	.type		_ZN39_INTERNAL_050970d1_4_k_cu_7be5a0ff_46814cuda3std3__45__cpo6cbeginE,@object
	.size		_ZN39_INTERNAL_050970d1_4_k_cu_7be5a0ff_46814cuda3std3__45__cpo6cbeginE,(_ZN39_INTERNAL_050970d1_4_k_cu_7be5a0ff_46814cuda3std3__48in_placeE - _ZN39_INTERNAL_050970d1_4_k_cu_7be5a0ff_46814cuda3std3__45__cpo6cbeginE)
_ZN39_INTERNAL_050970d1_4_k_cu_7be5a0ff_46814cuda3std3__45__cpo6cbeginE:
	.zero		1
	.type		_ZN39_INTERNAL_050970d1_4_k_cu_7be5a0ff_46814cuda3std3__48in_placeE,@object
	.size		_ZN39_INTERNAL_050970d1_4_k_cu_7be5a0ff_46814cuda3std3__48in_placeE,(_ZN39_INTERNAL_050970d1_4_k_cu_7be5a0ff_46814cuda3std6ranges3__45__cpo9iter_moveE - _ZN39_INTERNAL_050970d1_4_k_cu_7be5a0ff_46814cuda3std3__48in_placeE)
_ZN39_INTERNAL_050970d1_4_k_cu_7be5a0ff_46814cuda3std3__48in_placeE:
	.zero		1
	.type		_ZN39_INTERNAL_050970d1_4_k_cu_7be5a0ff_46814cuda3std6ranges3__45__cpo9iter_moveE,@object
	.size		_ZN39_INTERNAL_050970d1_4_k_cu_7be5a0ff_46814cuda3std6ranges3__45__cpo9iter_moveE,(_ZN39_INTERNAL_050970d1_4_k_cu_7be5a0ff_46814cuda3std3__45__cpo5beginE - _ZN39_INTERNAL_050970d1_4_k_cu_7be5a0ff_46814cuda3std6ranges3__45__cpo9iter_moveE)
_ZN39_INTERNAL_050970d1_4_k_cu_7be5a0ff_46814cuda3std6ranges3__45__cpo9iter_moveE:
	.zero		1
	.type		_ZN39_INTERNAL_050970d1_4_k_cu_7be5a0ff_46814cuda3std3__45__cpo5beginE,@object
	.size		_ZN39_INTERNAL_050970d1_4_k_cu_7be5a0ff_46814cuda3std3__45__cpo5beginE,(_ZN39_INTERNAL_050970d1_4_k_cu_7be5a0ff_46814cuda3std3__441_GLOBAL__N__050970d1_4_k_cu_7be5a0ff_46816ignoreE - _ZN39_INTERNAL_050970d1_4_k_cu_7be5a0ff_46814cuda3std3__45__cpo5beginE)
_ZN39_INTERNAL_050970d1_4_k_cu_7be5a0ff_46814cuda3std3__45__cpo5beginE:
	.zero		1
	.type		_ZN39_INTERNAL_050970d1_4_k_cu_7be5a0ff_46814cuda3std3__441_GLOBAL__N__050970d1_4_k_cu_7be5a0ff_46816ignoreE,@object
	.size		_ZN39_INTERNAL_050970d1_4_k_cu_7be5a0ff_46814cuda3std3__441_GLOBAL__N__050970d1_4_k_cu_7be5a0ff_46816ignoreE,(_ZN39_INTERNAL_050970d1_4_k_cu_7be5a0ff_46814cute7productE - _ZN39_INTERNAL_050970d1_4_k_cu_7be5a0ff_46814cuda3std3__441_GLOBAL__N__050970d1_4_k_cu_7be5a0ff_46816ignoreE)
_ZN39_INTERNAL_050970d1_4_k_cu_7be5a0ff_46814cuda3std3__441_GLOBAL__N__050970d1_4_k_cu_7be5a0ff_46816ignoreE:
	.zero		1
	.type		_ZN39_INTERNAL_050970d1_4_k_cu_7be5a0ff_46814cute7productE,@object
	.size		_ZN39_INTERNAL_050970d1_4_k_cu_7be5a0ff_46814cute7productE,(_ZN39_INTERNAL_050970d1_4_k_cu_7be5a0ff_46814cuda3std3__45__cpo3endE - _ZN39_INTERNAL_050970d1_4_k_cu_7be5a0ff_46814cute7productE)
_ZN39_INTERNAL_050970d1_4_k_cu_7be5a0ff_46814cute7productE:
	.zero		1
	.type		_ZN39_INTERNAL_050970d1_4_k_cu_7be5a0ff_46814cuda3std3__45__cpo3endE,@object
	.size		_ZN39_INTERNAL_050970d1_4_k_cu_7be5a0ff_46814cuda3std3__45__cpo3endE,(_ZN39_INTERNAL_050970d1_4_k_cu_7be5a0ff_46814cuda3std3__419piecewise_constructE - _ZN39_INTERNAL_050970d1_4_k_cu_7be5a0ff_46814cuda3std3__45__cpo3endE)
_ZN39_INTERNAL_050970d1_4_k_cu_7be5a0ff_46814cuda3std3__45__cpo3endE:
	.zero		1
	.type		_ZN39_INTERNAL_050970d1_4_k_cu_7be5a0ff_46814cuda3std3__419piecewise_constructE,@object
	.size		_ZN39_INTERNAL_050970d1_4_k_cu_7be5a0ff_46814cuda3std3__419piecewise_constructE,(_ZN39_INTERNAL_050970d1_4_k_cu_7be5a0ff_46814cuda3std3__45__cpo4cendE - _ZN39_INTERNAL_050970d1_4_k_cu_7be5a0ff_46814cuda3std3__419piecewise_constructE)
_ZN39_INTERNAL_050970d1_4_k_cu_7be5a0ff_46814cuda3std3__419piecewise_constructE:
	.zero		1
	.type		_ZN39_INTERNAL_050970d1_4_k_cu_7be5a0ff_46814cuda3std3__45__cpo4cendE,@object
	.size		_ZN39_INTERNAL_050970d1_4_k_cu_7be5a0ff_46814cuda3std3__45__cpo4cendE,(_ZN39_INTERNAL_050970d1_4_k_cu_7be5a0ff_46814cuda3std6ranges3__45__cpo4swapE - _ZN39_INTERNAL_050970d1_4_k_cu_7be5a0ff_46814cuda3std3__45__cpo4cendE)
_ZN39_INTERNAL_050970d1_4_k_cu_7be5a0ff_46814cuda3std3__45__cpo4cendE:
	.zero		1
	.type		_ZN39_INTERNAL_050970d1_4_k_cu_7be5a0ff_46814cuda3std6ranges3__45__cpo4swapE,@object
	.size		_ZN39_INTERNAL_050970d1_4_k_cu_7be5a0ff_46814cuda3std6ranges3__45__cpo4swapE,(.L_8 - _ZN39_INTERNAL_050970d1_4_k_cu_7be5a0ff_46814cuda3std6ranges3__45__cpo4swapE)
_ZN39_INTERNAL_050970d1_4_k_cu_7be5a0ff_46814cuda3std6ranges3__45__cpo4swapE:
	.zero		1
.L_8:


//--------------------- .nv.constant0._ZN7cutlass13device_kernelINS_4gemm6kernel13GemmUniversalIN4cute5tupleIJiiiiEEENS1_10collective13CollectiveMmaINS1_34MainloopSm90TmaGmmaWarpSpecializedILi22ENS5_IJNS4_1CILi2EEENSA_ILi1EEESC_EEENS1_35KernelTmaWarpSpecializedCooperativeEEENS5_IJNSA_ILi256EEENSA_ILi64EEENSA_ILi16EEEEEENS_10bfloat16_tENS5_IJlSC_lEEESK_SL_NS4_8TiledMMAINS4_8MMA_AtomIJNS4_4SM904GMMA27MMA_64x64x16_F32BF16BF16_SSILNSP_5MajorE0ELSR_0ELNSP_7ScaleInE1ELSS_1EEEEEENS4_6LayoutISD_NS5_IJSC_NSA_ILi0EEESW_EEEEENS5_IJNS4_10UnderscoreESZ_SZ_EEEEENS4_13SM90_TMA_LOADENS4_14ComposedLayoutINS4_7SwizzleILi1ELi4ELi3EEENS4_18smem_ptr_flag_bitsILi16EEENSV_INS5_IJNSA_ILi8EEESI_EEENS5_IJSI_SC_EEEEEEEvNS4_8identityENS4_23SM90_TMA_LOAD_MULTICASTES1C_vS1D_EENS_8epilogue10collective6detail29Sm90TmaWarpSpecializedAdapterINS1H_15DefaultEpilogueISK_SL_SL_NS1G_6thread17LinearCombinationISK_Li1EffLNS1L_9ScaleType4KindE0ELNS_15FloatRoundStyleE2ESK_EENS1_15EpilogueDefaultEEEEEvvEEEEvNT_6ParamsE --------------------------
	.section	.nv.constant0._ZN7cutlass13device_kernelINS_4gemm6kernel13GemmUniversalIN4cute5tupleIJiiiiEEENS1_10collective13CollectiveMmaINS1_34MainloopSm90TmaGmmaWarpSpecializedILi22ENS5_IJNS4_1CILi2EEENSA_ILi1EEESC_EEENS1_35KernelTmaWarpSpecializedCooperativeEEENS5_IJNSA_ILi256EEENSA_ILi64EEENSA_ILi16EEEEEENS_10bfloat16_tENS5_IJlSC_lEEESK_SL_NS4_8TiledMMAINS4_8MMA_AtomIJNS4_4SM904GMMA27MMA_64x64x16_F32BF16BF16_SSILNSP_5MajorE0ELSR_0ELNSP_7ScaleInE1ELSS_1EEEEEENS4_6LayoutISD_NS5_IJSC_NSA_ILi0EEESW_EEEEENS5_IJNS4_10UnderscoreESZ_SZ_EEEEENS4_13SM90_TMA_LOADENS4_14ComposedLayoutINS4_7SwizzleILi1ELi4ELi3EEENS4_18smem_ptr_flag_bitsILi16EEENSV_INS5_IJNSA_ILi8EEESI_EEENS5_IJSI_SC_EEEEEEEvNS4_8identityENS4_23SM90_TMA_LOAD_MULTICASTES1C_vS1D_EENS_8epilogue10collective6detail29Sm90TmaWarpSpecializedAdapterINS1H_15DefaultEpilogueISK_SL_SL_NS1G_6thread17LinearCombinationISK_Li1EffLNS1L_9ScaleType4KindE0ELNS_15FloatRoundStyleE2ESK_EENS1_15EpilogueDefaultEEEEEvvEEEEvNT_6ParamsE,"a",@progbits
	.sectionflags	@""
	.align	4
.nv.constant0._ZN7cutlass13device_kernelINS_4gemm6kernel13GemmUniversalIN4cute5tupleIJiiiiEEENS1_10collective13CollectiveMmaINS1_34MainloopSm90TmaGmmaWarpSpecializedILi22ENS5_IJNS4_1CILi2EEENSA_ILi1EEESC_EEENS1_35KernelTmaWarpSpecializedCooperativeEEENS5_IJNSA_ILi256EEENSA_ILi64EEENSA_ILi16EEEEEENS_10bfloat16_tENS5_IJlSC_lEEESK_SL_NS4_8TiledMMAINS4_8MMA_AtomIJNS4_4SM904GMMA27MMA_64x64x16_F32BF16BF16_SSILNSP_5MajorE0ELSR_0ELNSP_7ScaleInE1ELSS_1EEEEEENS4_6LayoutISD_NS5_IJSC_NSA_ILi0EEESW_EEEEENS5_IJNS4_10UnderscoreESZ_SZ_EEEEENS4_13SM90_TMA_LOADENS4_14ComposedLayoutINS4_7SwizzleILi1ELi4ELi3EEENS4_18smem_ptr_flag_bitsILi16EEENSV_INS5_IJNSA_ILi8EEESI_EEENS5_IJSI_SC_EEEEEEEvNS4_8identityENS4_23SM90_TMA_LOAD_MULTICASTES1C_vS1D_EENS_8epilogue10collective6detail29Sm90TmaWarpSpecializedAdapterINS1H_15DefaultEpilogueISK_SL_SL_NS1G_6thread17LinearCombinationISK_Li1EffLNS1L_9ScaleType4KindE0ELNS_15FloatRoundStyleE2ESK_EENS1_15EpilogueDefaultEEEEEvvEEEEvNT_6ParamsE:
	.zero		1664


//--------------------- SYMBOLS --------------------------

	.type		.nv.reservedSmem.offset0,@object
	.size		.nv.reservedSmem.offset0,0x4
	.type		__assertfail,@function
